def gluon_tcgen05(
    a_ptr,
    b_ptr,
    c_ptr,
    M,
    N,
    K,
    stride_am,
    stride_bk,
    stride_cm,
    BLOCK_M: gl.constexpr,
    BLOCK_N: gl.constexpr,
    BLOCK_K: gl.constexpr,
    DTYPE: gl.constexpr,
    A_LAYOUT: gl.constexpr,
    B_LAYOUT: gl.constexpr,
    C_LAYOUT: gl.constexpr,
    B_SHAPE: gl.constexpr,
    TMEM_LAYOUT: gl.constexpr,
    TMEM_REG: gl.constexpr,
    TRANS_B: gl.constexpr,
    NUM_BUFFERS: gl.constexpr,
):
    a_desc = tma.make_tensor_descriptor(
        a_ptr, [M, K], [stride_am, 1], [BLOCK_M, BLOCK_K], A_LAYOUT
    )
    b_desc = tma.make_tensor_descriptor(
        b_ptr,
        [N, K] if TRANS_B else [K, N],
        [stride_bk, 1],
        B_SHAPE,
        B_LAYOUT,
    )
    c_desc = tma.make_tensor_descriptor(
        c_ptr, [M, N], [stride_cm, 1], [BLOCK_M, BLOCK_N], C_LAYOUT
    )

    a_bufs = gl.allocate_shared_memory(
        DTYPE, [NUM_BUFFERS, BLOCK_M, BLOCK_K], A_LAYOUT
    )
    b_bufs = gl.allocate_shared_memory(DTYPE, [NUM_BUFFERS] + B_SHAPE, B_LAYOUT)

    pid_m = gl.program_id(0)
    pid_n = gl.program_id(1)
    off_m = pid_m * BLOCK_M
    off_n = pid_n * BLOCK_N

    tma_bars = gl.allocate_shared_memory(
        gl.int64, [NUM_BUFFERS, 1], mbarrier.MBarrierLayout()
    )
    mma_bars = gl.allocate_shared_memory(
        gl.int64, [NUM_BUFFERS, 1], mbarrier.MBarrierLayout()
    )
    for i in gl.static_range(NUM_BUFFERS):
        mbarrier.init(tma_bars.index(i), count=1)
        mbarrier.init(mma_bars.index(i), count=1)

    acc_tmem = allocate_tensor_memory(gl.float32, [BLOCK_M, BLOCK_N], TMEM_LAYOUT)
    idx = 0
    phase = 0
    use_acc = False
    for k in range(0, K, BLOCK_K):
        a = a_bufs.index(idx)
        b = b_bufs.index(idx)
        tma_bar = tma_bars.index(idx)
        mma_bar = mma_bars.index(idx)
        mbarrier.expect(
            tma_bar, a_desc.block_type.nbytes + b_desc.block_type.nbytes
        )
        tma.async_copy_global_to_shared(a_desc, [off_m, k], tma_bar, a)
        tma.async_copy_global_to_shared(
            b_desc, [off_n, k] if TRANS_B else [k, off_n], tma_bar, b
        )
        mbarrier.wait(tma_bar, phase=phase)

        if TRANS_B:
            b = b.permute((1, 0))
        tcgen05_mma(a, b, acc_tmem, use_acc=use_acc)
        tcgen05_commit(mma_bar)
        mbarrier.wait(mma_bar, phase=phase)
        use_acc = True

        idx += 1
        if idx == NUM_BUFFERS:
            idx = 0
            phase ^= 1

    for i in gl.static_range(NUM_BUFFERS):
        mbarrier.invalidate(tma_bars.index(i))
        mbarrier.invalidate(mma_bars.index(i))

    acc = acc_tmem.load(TMEM_REG)
    c_smem = gl.allocate_shared_memory(DTYPE, [BLOCK_M, BLOCK_N], C_LAYOUT)
    c_smem.store(acc.to(DTYPE))
    fence_async_shared()
    tma.async_copy_shared_to_global(c_desc, [off_m, off_n], c_smem)
    tma.store_wait(pendings=0)

# config = {"BLOCK_K": 128, "BLOCK_M": 128, "BLOCK_N": 256, "arch": "sm_100", "dtype": "bf16", "num_buffers": 3, "num_warps": 8, "trans_b": 1}
# arch = sm_100


// ===== COMPILED SASS (sm_100a) =====

	.target	sm_100a

	.elftype	@"ET_EXEC"


//--------------------- .note.nv.tkinfo           --------------------------
	.section	.note.nv.tkinfo,"",@"SHT_NOTE"
	.sectionflags	@"SHF_NOTE_NV_TKINFO"
	.tkinfo
        /*0018*/ 	.word	0x00000081
        /*0030*/ 	.string	""
        /*0030*/ 	.string	"ptxas-blackwell"
        /*0030*/ 	.string	"Cuda compilation tools, release 12.9, V12.9.86"
        /*0030*/ 	.string	"Build cuda_12.9.r12.9/compiler.36037853_0"
        /*0030*/ 	.string	"-v  -suppress-debug-info  -lineinfo  -arch sm_100a "



//--------------------- .note.nv.cuver            --------------------------
	.section	.note.nv.cuver,"",@"SHT_NOTE"
	.sectionflags	@"SHF_NOTE_NV_CUVER"
        /*0018*/ 	.short	0x0001
        /*001a*/ 	.short	0x0064
        /*001c*/ 	.short	0x0001
        /*001e*/ 	.short	0x0000
        /*0020*/ 	.short	0x0001
        /*0022*/ 	.short	0x0000


//--------------------- .nv.info                  --------------------------
	.section	.nv.info,"",@"SHT_CUDA_INFO"
	.align	4


	//----- nvinfo : EIATTR_REGCOUNT
	.align		4
        /*0000*/ 	.byte	0x04, 0x2f
        /*0002*/ 	.short	(.L_4 - .L_3)
	.align		4
.L_3:
        /*0004*/ 	.word	index@(gluon_tcgen05)
        /*0008*/ 	.word	0x00000087


	//----- nvinfo : EIATTR_FRAME_SIZE
	.align		4
.L_4:
        /*000c*/ 	.byte	0x04, 0x11
        /*000e*/ 	.short	(.L_6 - .L_5)
	.align		4
.L_5:
        /*0010*/ 	.word	index@($__internal_2_$__cuda_sm10x_tcgen05_guardrail_trap_unallocated_columns_being_dealloced)
        /*0014*/ 	.word	0x00000000


	//----- nvinfo : EIATTR_FRAME_SIZE
	.align		4
.L_6:
        /*0018*/ 	.byte	0x04, 0x11
        /*001a*/ 	.short	(.L_8 - .L_7)
	.align		4
.L_7:
        /*001c*/ 	.word	index@($__internal_1_$__cuda_sm10x_tcgen05_guardrail_trap_phase_invalid_during_alloc)
        /*0020*/ 	.word	0x00000000


	//----- nvinfo : EIATTR_FRAME_SIZE
	.align		4
.L_8:
        /*0024*/ 	.byte	0x04, 0x11
        /*0026*/ 	.short	(.L_10 - .L_9)
	.align		4
.L_9:
        /*0028*/ 	.word	index@($__internal_0_$__cuda_sm10x_tcgen05_guardrail_trap_col_being_dealloced_not_returned_by_alloc)
        /*002c*/ 	.word	0x00000000


	//----- nvinfo : EIATTR_FRAME_SIZE
	.align		4
.L_10:
        /*0030*/ 	.byte	0x04, 0x11
        /*0032*/ 	.short	(.L_12 - .L_11)
	.align		4
.L_11:
        /*0034*/ 	.word	index@(gluon_tcgen05)
        /*0038*/ 	.word	0x00000000


	//----- nvinfo : EIATTR_MIN_STACK_SIZE
	.align		4
.L_12:
        /*003c*/ 	.byte	0x04, 0x12
        /*003e*/ 	.short	(.L_14 - .L_13)
	.align		4
.L_13:
        /*0040*/ 	.word	index@(gluon_tcgen05)
        /*0044*/ 	.word	0x00000000
.L_14:


//--------------------- .nv.info.gluon_tcgen05    --------------------------
	.section	.nv.info.gluon_tcgen05,"",@"SHT_CUDA_INFO"
	.sectionflags	@""
	.align	4


	//----- nvinfo : EIATTR_CUDA_API_VERSION
	.align		4
        /*0000*/ 	.byte	0x04, 0x37
        /*0002*/ 	.short	(.L_16 - .L_15)
.L_15:
        /*0004*/ 	.word	0x00000081


	//----- nvinfo : EIATTR_KPARAM_INFO
	.align		4
.L_16:
        /*0008*/ 	.byte	0x04, 0x17
        /*000a*/ 	.short	(.L_18 - .L_17)
.L_17:
        /*000c*/ 	.word	0x00000000
        /*0010*/ 	.short	0x000a
        /*0012*/ 	.short	0x0048
        /*0014*/ 	.byte	0x00, 0xf4, 0x21, 0x00


	//----- nvinfo : EIATTR_KPARAM_INFO
	.align		4
.L_18:
        /*0018*/ 	.byte	0x04, 0x17
        /*001a*/ 	.short	(.L_20 - .L_19)
.L_19:
        /*001c*/ 	.word	0x00000000
        /*0020*/ 	.short	0x0009
        /*0022*/ 	.short	0x0040
        /*0024*/ 	.byte	0x00, 0xf4, 0x21, 0x00


	//----- nvinfo : EIATTR_KPARAM_INFO
	.align		4
.L_20:
        /*0028*/ 	.byte	0x04, 0x17
        /*002a*/ 	.short	(.L_22 - .L_21)
.L_21:
        /*002c*/ 	.word	0x00000000
        /*0030*/ 	.short	0x0008
        /*0032*/ 	.short	0x0038
        /*0034*/ 	.byte	0x00, 0xf0, 0x21, 0x00


	//----- nvinfo : EIATTR_KPARAM_INFO
	.align		4
.L_22:
        /*0038*/ 	.byte	0x04, 0x17
        /*003a*/ 	.short	(.L_24 - .L_23)
.L_23:
        /*003c*/ 	.word	0x00000000
        /*0040*/ 	.short	0x0007
        /*0042*/ 	.short	0x0030
        /*0044*/ 	.byte	0x00, 0xf0, 0x21, 0x00


	//----- nvinfo : EIATTR_KPARAM_INFO
	.align		4
.L_24:
        /*0048*/ 	.byte	0x04, 0x17
        /*004a*/ 	.short	(.L_26 - .L_25)
.L_25:
        /*004c*/ 	.word	0x00000000
        /*0050*/ 	.short	0x0006
        /*0052*/ 	.short	0x0028
        /*0054*/ 	.byte	0x00, 0xf0, 0x21, 0x00


	//----- nvinfo : EIATTR_KPARAM_INFO
	.align		4
.L_26:
        /*0058*/ 	.byte	0x04, 0x17
        /*005a*/ 	.short	(.L_28 - .L_27)
.L_27:
        /*005c*/ 	.word	0x00000000
        /*0060*/ 	.short	0x0005
        /*0062*/ 	.short	0x0020
        /*0064*/ 	.byte	0x00, 0xf0, 0x11, 0x00


	//----- nvinfo : EIATTR_KPARAM_INFO
	.align		4
.L_28:
        /*0068*/ 	.byte	0x04, 0x17
        /*006a*/ 	.short	(.L_30 - .L_29)
.L_29:
        /*006c*/ 	.word	0x00000000
        /*0070*/ 	.short	0x0004
        /*0072*/ 	.short	0x001c
        /*0074*/ 	.byte	0x00, 0xf0, 0x11, 0x00


	//----- nvinfo : EIATTR_KPARAM_INFO
	.align		4
.L_30:
        /*0078*/ 	.byte	0x04, 0x17
        /*007a*/ 	.short	(.L_32 - .L_31)
.L_31:
        /*007c*/ 	.word	0x00000000
        /*0080*/ 	.short	0x0003
        /*0082*/ 	.short	0x0018
        /*0084*/ 	.byte	0x00, 0xf0, 0x11, 0x00


	//----- nvinfo : EIATTR_KPARAM_INFO
	.align		4
.L_32:
        /*0088*/ 	.byte	0x04, 0x17
        /*008a*/ 	.short	(.L_34 - .L_33)
.L_33:
        /*008c*/ 	.word	0x00000000
        /*0090*/ 	.short	0x0002
        /*0092*/ 	.short	0x0010
        /*0094*/ 	.byte	0x00, 0xf4, 0x21, 0x00


	//----- nvinfo : EIATTR_KPARAM_INFO
	.align		4
.L_34:
        /*0098*/ 	.byte	0x04, 0x17
        /*009a*/ 	.short	(.L_36 - .L_35)
.L_35:
        /*009c*/ 	.word	0x00000000
        /*00a0*/ 	.short	0x0001
        /*00a2*/ 	.short	0x0008
        /*00a4*/ 	.byte	0x00, 0xf4, 0x21, 0x00


	//----- nvinfo : EIATTR_KPARAM_INFO
	.align		4
.L_36:
        /*00a8*/ 	.byte	0x04, 0x17
        /*00aa*/ 	.short	(.L_38 - .L_37)
.L_37:
        /*00ac*/ 	.word	0x00000000
        /*00b0*/ 	.short	0x0000
        /*00b2*/ 	.short	0x0000
        /*00b4*/ 	.byte	0x00, 0xf4, 0x21, 0x00


	//----- nvinfo : EIATTR_AT_ENTRY_FRAGMENTS
	.align		4
.L_38:
        /*00b8*/ 	.byte	0x04, 0x4f
        /*00ba*/ 	.short	(.L_40 - .L_39)


	//   ....[0]....
.L_39:
        /*00bc*/ 	.word	0x00000004


	//----- nvinfo : EIATTR_RESERVED_SMEM_USED
	.align		4
.L_40:
        /*00c0*/ 	.byte	0x01, 0x41
	.zero		2


	//----- nvinfo : EIATTR_SPARSE_MMA_MASK
	.align		4
        /*00c4*/ 	.byte	0x03, 0x50
        /*00c6*/ 	.short	0x0000


	//----- nvinfo : EIATTR_TCGEN05_1CTA_USED
	.align		4
        /*00c8*/ 	.byte	0x01, 0x51
	.zero		2


	//----- nvinfo : EIATTR_MAXREG_COUNT
	.align		4
        /*00cc*/ 	.byte	0x03, 0x1b
        /*00ce*/ 	.short	0x00ff


	//----- nvinfo : EIATTR_NUM_BARRIERS
	.align		4
        /*00d0*/ 	.byte	0x02, 0x4c
        /*00d2*/ 	.byte	0x01
	.zero		1


	//----- nvinfo : EIATTR_INT_WARP_WIDE_INSTR_OFFSETS
	.align		4
        /*00d4*/ 	.byte	0x04, 0x31
        /*00d6*/ 	.short	(.L_42 - .L_41)


	//   ....[0]....
.L_41:
        /*00d8*/ 	.word	0x00001750


	//   ....[1]....
        /*00dc*/ 	.word	0x00001770


	//   ....[2]....
        /*00e0*/ 	.word	0x000017f0


	//   ....[3]....
        /*00e4*/ 	.word	0x00001b00


	//   ....[4]....
        /*00e8*/ 	.word	0x00001b10


	//   ....[5]....
        /*00ec*/ 	.word	0x00001b60


	//   ....[6]....
        /*00f0*/ 	.word	0x00001b70


	//   ....[7]....
        /*00f4*/ 	.word	0x00001f90


	//   ....[8]....
        /*00f8*/ 	.word	0x00001fa0


	//   ....[9]....
        /*00fc*/ 	.word	0x00002120


	//   ....[10]....
        /*0100*/ 	.word	0x00002170


	//   ....[11]....
        /*0104*/ 	.word	0x000021a0


	//   ....[12]....
        /*0108*/ 	.word	0x000021d0


	//   ....[13]....
        /*010c*/ 	.word	0x00002690


	//   ....[14]....
        /*0110*/ 	.word	0x000026a0


	//   ....[15]....
        /*0114*/ 	.word	0x000029d0


	//   ....[16]....
        /*0118*/ 	.word	0x000029e0


	//   ....[17]....
        /*011c*/ 	.word	0x00003150


	//   ....[18]....
        /*0120*/ 	.word	0x000031a0


	//----- nvinfo : EIATTR_COOP_GROUP_MASK_REGIDS
	.align		4
.L_42:
        /*0124*/ 	.byte	0x04, 0x29
        /*0126*/ 	.short	(.L_44 - .L_43)


	//   ....[0]....
.L_43:
        /*0128*/ 	.word	0xffffffff


	//   ....[1]....
        /*012c*/ 	.word	0xffffffff


	//   ....[2]....
        /*0130*/ 	.word	0xffffffff


	//   ....[3]....
        /*0134*/ 	.word	0xffffffff


	//   ....[4]....
        /*0138*/ 	.word	0xffffffff


	//   ....[5]....
        /*013c*/ 	.word	0xffffffff


	//   ....[6]....
        /*0140*/ 	.word	0xffffffff


	//   ....[7]....
        /*0144*/ 	.word	0xffffffff


	//   ....[8]....
        /*0148*/ 	.word	0xffffffff


	//   ....[9]....
        /*014c*/ 	.word	0xffffffff


	//----- nvinfo : EIATTR_COOP_GROUP_INSTR_OFFSETS
	.align		4
.L_44:
        /*0150*/ 	.byte	0x04, 0x28
        /*0152*/ 	.short	(.L_46 - .L_45)


	//   ....[0]....
.L_45:
        /*0154*/ 	.word	0x00000050


	//   ....[1]....
        /*0158*/ 	.word	0x00000310


	//   ....[2]....
        /*015c*/ 	.word	0x00000500


	//   ....[3]....
        /*0160*/ 	.word	0x000009a0


	//   ....[4]....
        /*0164*/ 	.word	0x00000ae0


	//   ....[5]....
        /*0168*/ 	.word	0x00000fe0


	//   ....[6]....
        /*016c*/ 	.word	0x00001120


	//   ....[7]....
        /*0170*/ 	.word	0x00001610


	//   ....[8]....
        /*0174*/ 	.word	0x00002fe0


	//   ....[9]....
        /*0178*/ 	.word	0x00003250


	//----- nvinfo : EIATTR_VRC_CTA_INIT_COUNT
	.align		4
.L_46:
        /*017c*/ 	.byte	0x02, 0x4a
        /*017e*/ 	.byte	0x80
	.zero		1


	//----- nvinfo : EIATTR_MBARRIER_INSTR_OFFSETS
	.align		4
        /*0180*/ 	.byte	0x04, 0x39
        /*0182*/ 	.short	(.L_48 - .L_47)


	//   ....[0]....
.L_47:
        /*0184*/ 	.word	0x00001810
        /*0188*/ 	.word	0x000000ff
        /*018c*/ 	.word	0x00048000
        /*0190*/ 	.short	0x0100
        /*0192*/ 	.byte	0x0b
	.zero		1


	//   ....[1]....
        /*0194*/ 	.word	0x00001820
        /*0198*/ 	.word	0x000000ff
        /*019c*/ 	.word	0x00048020
        /*01a0*/ 	.short	0x0100
        /*01a2*/ 	.byte	0x0b
	.zero		1


	//   ....[2]....
        /*01a4*/ 	.word	0x000018d0
        /*01a8*/ 	.word	0x000000ff
        /*01ac*/ 	.word	0x00048008
        /*01b0*/ 	.short	0x0100
        /*01b2*/ 	.byte	0x0b
	.zero		1


	//   ....[3]....
        /*01b4*/ 	.word	0x000018e0
        /*01b8*/ 	.word	0x000000ff
        /*01bc*/ 	.word	0x00048028
        /*01c0*/ 	.short	0x0100
        /*01c2*/ 	.byte	0x0b
	.zero		1


	//   ....[4]....
        /*01c4*/ 	.word	0x000019f0
        /*01c8*/ 	.word	0x000000ff
        /*01cc*/ 	.word	0x00048010
        /*01d0*/ 	.short	0x0100
        /*01d2*/ 	.byte	0x0b
	.zero		1


	//   ....[5]....
        /*01d4*/ 	.word	0x00001a00
        /*01d8*/ 	.word	0x000000ff
        /*01dc*/ 	.word	0x00048030
        /*01e0*/ 	.short	0x0100
        /*01e2*/ 	.byte	0x0b
	.zero		1


	//   ....[6]....
        /*01e4*/ 	.word	0x00001c00
        /*01e8*/ 	.word	0x000000ff
        /*01ec*/ 	.word	0x00048000
        /*01f0*/ 	.short	0x010a
        /*01f2*/ 	.byte	0x0b
	.zero		1


	//   ....[7]....
        /*01f4*/ 	.word	0x00001ff0
        /*01f8*/ 	.word	0x000000ff
        /*01fc*/ 	.word	0x00048020
        /*0200*/ 	.short	0x010a
        /*0202*/ 	.byte	0x0b
	.zero		1


	//   ....[8]....
        /*0204*/ 	.word	0x00002250
        /*0208*/ 	.word	0x000000ff
        /*020c*/ 	.word	0x00048000
        /*0210*/ 	.short	0x010a
        /*0212*/ 	.byte	0x2a
	.zero		1


	//   ....[9]....
        /*0214*/ 	.word	0x000026e0
        /*0218*/ 	.word	0x000000ff
        /*021c*/ 	.word	0x00048020
        /*0220*/ 	.short	0x010a
        /*0222*/ 	.byte	0x2a
	.zero		1


	//   ....[10]....
        /*0224*/ 	.word	0x000027b0
        /*0228*/ 	.word	0x000000ff
        /*022c*/ 	.word	0x00048000
        /*0230*/ 	.short	0x0108
        /*0232*/ 	.byte	0x0b
	.zero		1


	//   ....[11]....
        /*0234*/ 	.word	0x000027c0
        /*0238*/ 	.word	0x000000ff
        /*023c*/ 	.word	0x00048020
        /*0240*/ 	.short	0x0108
        /*0242*/ 	.byte	0x0b
	.zero		1


	//   ....[12]....
        /*0244*/ 	.word	0x00002810
        /*0248*/ 	.word	0x000000ff
        /*024c*/ 	.word	0x00048008
        /*0250*/ 	.short	0x0108
        /*0252*/ 	.byte	0x0b
	.zero		1


	//   ....[13]....
        /*0254*/ 	.word	0x00002820
        /*0258*/ 	.word	0x000000ff
        /*025c*/ 	.word	0x00048028
        /*0260*/ 	.short	0x0108
        /*0262*/ 	.byte	0x0b
	.zero		1


	//   ....[14]....
        /*0264*/ 	.word	0x00002870
        /*0268*/ 	.word	0x000000ff
        /*026c*/ 	.word	0x00048010
        /*0270*/ 	.short	0x0108
        /*0272*/ 	.byte	0x0b
	.zero		1


	//   ....[15]....
        /*0274*/ 	.word	0x00002880
        /*0278*/ 	.word	0x000000ff
        /*027c*/ 	.word	0x00048030
        /*0280*/ 	.short	0x0108
        /*0282*/ 	.byte	0x0b
	.zero		1


	//   ....[16]....
        /*0284*/ 	.word	0x00003270
        /*0288*/ 	.word	0x000000ff
        /*028c*/ 	.word	0x00048000
        /*0290*/ 	.short	0x010a
        /*0292*/ 	.byte	0x0b
	.zero		1


	//   ....[17]....
        /*0294*/ 	.word	0x000032a0
        /*0298*/ 	.word	0x000000ff
        /*029c*/ 	.word	0x00048020
        /*02a0*/ 	.short	0x010a
        /*02a2*/ 	.byte	0x0b
	.zero		1


	//   ....[18]....
        /*02a4*/ 	.word	0x000032d0
        /*02a8*/ 	.word	0x000000ff
        /*02ac*/ 	.word	0x00048000
        /*02b0*/ 	.short	0x010a
        /*02b2*/ 	.byte	0x2a
	.zero		1


	//   ....[19]....
        /*02b4*/ 	.word	0x00003300
        /*02b8*/ 	.word	0x000000ff
        /*02bc*/ 	.word	0x00048020
        /*02c0*/ 	.short	0x010a
        /*02c2*/ 	.byte	0x2a
	.zero		1


	//----- nvinfo : EIATTR_NUM_MBARRIERS
	.align		4
.L_48:
        /*02c4*/ 	.byte	0x03, 0x38
        /*02c6*/ 	.short	0x0006


	//----- nvinfo : EIATTR_EXIT_INSTR_OFFSETS
	.align		4
        /*02c8*/ 	.byte	0x04, 0x1c
        /*02ca*/ 	.short	(.L_50 - .L_49)


	//   ....[0]....
.L_49:
        /*02cc*/ 	.word	0x00003260


	//----- nvinfo : EIATTR_REQNTID
	.align		4
.L_50:
        /*02d0*/ 	.byte	0x04, 0x10
        /*02d2*/ 	.short	(.L_52 - .L_51)
.L_51:
        /*02d4*/ 	.word	0x00000100
        /*02d8*/ 	.word	0x00000001
        /*02dc*/ 	.word	0x00000001


	//----- nvinfo : EIATTR_CRS_STACK_SIZE
	.align		4
.L_52:
        /*02e0*/ 	.byte	0x04, 0x1e
        /*02e2*/ 	.short	(.L_54 - .L_53)
.L_53:
        /*02e4*/ 	.word	0x00000000


	//----- nvinfo : EIATTR_CBANK_PARAM_SIZE
	.align		4
.L_54:
        /*02e8*/ 	.byte	0x03, 0x19
        /*02ea*/ 	.short	0x0050


	//----- nvinfo : EIATTR_PARAM_CBANK
	.align		4
        /*02ec*/ 	.byte	0x04, 0x0a
        /*02ee*/ 	.short	(.L_56 - .L_55)
	.align		4
.L_55:
        /*02f0*/ 	.word	index@(.nv.constant0.gluon_tcgen05)
        /*02f4*/ 	.short	0x0380
        /*02f6*/ 	.short	0x0050


	//----- nvinfo : EIATTR_SW_WAR
	.align		4
.L_56:
        /*02f8*/ 	.byte	0x04, 0x36
        /*02fa*/ 	.short	(.L_58 - .L_57)
.L_57:
        /*02fc*/ 	.word	0x00000008
.L_58:


//--------------------- .nv.compat                --------------------------
	.section	.nv.compat,"",@"SHT_CUDA_COMPAT_INFO"
	.align	4
        /*0000*/ 	.byte	0x02, 0x02, 0x02, 0x00, 0x02, 0x05, 0x05, 0x00, 0x02, 0x03, 0x03, 0x00, 0x02, 0x06, 0x01, 0x00


//--------------------- .nv.callgraph             --------------------------
	.section	.nv.callgraph,"",@"SHT_CUDA_CALLGRAPH"
	.align	4
	.sectionentsize	8
	.align		4
        /*0000*/ 	.word	0x00000000
	.align		4
        /*0004*/ 	.word	0xffffffff
	.align		4
        /*0008*/ 	.word	0x00000000
	.align		4
        /*000c*/ 	.word	0xfffffffe
	.align		4
        /*0010*/ 	.word	0x00000000
	.align		4
        /*0014*/ 	.word	0xfffffffd
	.align		4
        /*0018*/ 	.word	0x00000000
	.align		4
        /*001c*/ 	.word	0xfffffffc


//--------------------- .text.gluon_tcgen05       --------------------------
	.section	.text.gluon_tcgen05,"ax",@progbits
	.align	128
        .global         gluon_tcgen05
        .type           gluon_tcgen05,@function
        .size           gluon_tcgen05,(.L_x_81 - gluon_tcgen05)
        .other          gluon_tcgen05,@"STO_CUDA_ENTRY STV_DEFAULT"
gluon_tcgen05:
.text.gluon_tcgen05:
[----:B------:R-:W1:Y:S01]  /*0000*/  LDC R1, c[0x0][0x37c] ;  /* 0x0000df00ff017b82 */ /* 0x000e620000000800 */
[----:B------:R-:W2:Y:S02]  /*0010*/  S2R R0, SR_TID.X ;  /* 0x0000000000007919 */ /* 0x000ea40000002100 */
[----:B--2---:R-:W-:-:S13]  /*0020*/  ISETP.GE.U32.AND P2, PT, R0, 0x20, PT ;  /* 0x000000200000780c */ /* 0x004fda0003f46070 */
[----:B------:R-:W-:Y:S05]  /*0030*/  @P2 BRA `(.L_x_0) ;  /* 0x0000000000b82947 */ /* 0x000fea0003800000 */
[----:B------:R-:W2:Y:S01]  /*0040*/  S2UR UR6, SR_CgaCtaId ;  /* 0x00000000000679c3 */ /* 0x000ea20000008800 */
[----:B------:R-:W-:Y:S01]  /*0050*/  NOP ;  /* 0x0000000000007918 */ /* 0x000fe20000000000 */
[----:B------:R-:W-:Y:S02]  /*0060*/  UMOV UR4, 0x40 ;  /* 0x0000004000047882 */ /* 0x000fe40000000000 */
[----:B--2---:R-:W-:-:S09]  /*0070*/  ULEA UR4, UR6, UR4, 0x18 ;  /* 0x0000000406047291 */ /* 0x004fd2000f8ec0ff */
[----:B------:R-:W2:Y:S01]  /*0080*/  LDS.U8 R2, [UR4] ;  /* 0x00000004ff027984 */ /* 0x000ea20008000000 */
[----:B------:R-:W-:Y:S02]  /*0090*/  UMOV UR4, 0x400 ;  /* 0x0000040000047882 */ /* 0x000fe40000000000 */
[----:B------:R-:W-:Y:S01]  /*00a0*/  ULEA UR4, UR6, UR4, 0x18 ;  /* 0x0000000406047291 */ /* 0x000fe2000f8ec0ff */
[----:B--2---:R-:W-:-:S13]  /*00b0*/  ISETP.NE.AND P0, PT, R2, RZ, PT ;  /* 0x000000ff0200720c */ /* 0x004fda0003f05270 */
[----:B------:R-:W-:Y:S05]  /*00c0*/  @P0 BRA `(.L_x_1) ;  /* 0x00000000007c0947 */ /* 0x000fea0003800000 */
[----:B------:R-:W-:-:S13]  /*00d0*/  ELECT P0, URZ, PT ;  /* 0x0000000000ff782f */ /* 0x000fda0003800000 */
[----:B------:R-:W-:Y:S05]  /*00e0*/  @!P0 BRA `(.L_x_2) ;  /* 0x0000000000848947 */ /* 0x000fea0003800000 */
[----:B------:R-:W-:Y:S01]  /*00f0*/  UMOV UR5, 0x8 ;  /* 0x0000000800057882 */ /* 0x000fe20000000000 */
[----:B------:R-:W-:Y:S02]  /*0100*/  IMAD.MOV.U32 R5, RZ, RZ, 0x1 ;  /* 0x00000001ff057424 */ /* 0x000fe400078e00ff */
[----:B------:R-:W-:Y:S02]  /*0110*/  IMAD.MOV.U32 R3, RZ, RZ, 0xff ;  /* 0x000000ffff037424 */ /* 0x000fe400078e00ff */
[----:B------:R-:W-:Y:S04]  /*0120*/  DEPBAR.LE SB2, 0x36 ;  /* 0x0000ad800000791a */ /* 0x000fe80000000000 */
[----:B------:R-:W2:Y:S02]  /*0130*/  UTCATOMSWS.FIND_AND_SET.ALIGN UP0, UR5, UR5 ;  /* 0x00000005000575e3 */ /* 0x000ea40008000800 */
[----:B--2---:R-:W-:-:S04]  /*0140*/  PLOP3.LUT P0, PT, PT, PT, UP0, 0x80, 0x8 ;  /* 0x000000000008781c */ /* 0x004fc80003f0f008 */
[----:B------:R-:W-:-:S04]  /*0150*/  SEL R2, RZ, 0xffffffff, !P0 ;  /* 0xffffffffff027807 */ /* 0x000fc80004000000 */
[----:B------:R-:W-:Y:S01]  /*0160*/  ISETP.NE.AND P0, PT, R2, RZ, PT ;  /* 0x000000ff0200720c */ /* 0x000fe20003f05270 */
[----:B------:R-:W-:-:S12]  /*0170*/  IMAD.U32 R2, RZ, RZ, UR5 ;  /* 0x00000005ff027e24 */ /* 0x000fd8000f8e00ff */
[----:B------:R-:W-:Y:S05]  /*0180*/  @P0 BRA `(.L_x_3) ;  /* 0x0000000000240947 */ /* 0x000fea0003800000 */
.L_x_4:
[----:B------:R-:W-:Y:S05]  /*0190*/  NANOSLEEP 0x64 ;  /* 0x000000640000795d */ /* 0x000fea0003800000 */
[----:B------:R-:W-:-:S05]  /*01a0*/  UMOV UR5, 0x8 ;  /* 0x0000000800057882 */ /* 0x000fca0000000000 */
[----:B------:R-:W-:Y:S04]  /*01b0*/  DEPBAR.LE SB2, 0x36 ;  /* 0x0000ad800000791a */ /* 0x000fe80000000000 */
[----:B------:R-:W2:Y:S02]  /*01c0*/  UTCATOMSWS.FIND_AND_SET.ALIGN UP0, UR5, UR5 ;  /* 0x00000005000575e3 */ /* 0x000ea40008000800 */
[----:B--2---:R-:W-:-:S04]  /*01d0*/  PLOP3.LUT P0, PT, PT, PT, UP0, 0x80, 0x8 ;  /* 0x000000000008781c */ /* 0x004fc80003f0f008 */
[----:B------:R-:W-:-:S04]  /*01e0*/  SEL R2, RZ, 0xffffffff, !P0 ;  /* 0xffffffffff027807 */ /* 0x000fc80004000000 */
[----:B------:R-:W-:Y:S01]  /*01f0*/  ISETP.NE.AND P0, PT, R2, RZ, PT ;  /* 0x000000ff0200720c */ /* 0x000fe20003f05270 */
[----:B------:R-:W-:-:S12]  /*0200*/  IMAD.U32 R2, RZ, RZ, UR5 ;  /* 0x00000005ff027e24 */ /* 0x000fd8000f8e00ff */
[----:B------:R-:W-:Y:S05]  /*0210*/  @!P0 BRA `(.L_x_4) ;  /* 0xfffffffc00dc8947 */ /* 0x000fea000383ffff */
.L_x_3:
[C---:B------:R-:W-:Y:S01]  /*0220*/  VIADD R4, R2.reuse, 0x10 ;  /* 0x0000001002047836 */ /* 0x040fe20000000000 */
[----:B------:R-:W-:Y:S01]  /*0230*/  UMOV UR5, 0x50 ;  /* 0x0000005000057882 */ /* 0x000fe20000000000 */
[----:B------:R-:W-:Y:S01]  /*0240*/  SHF.L.U32 R3, R3, R2, RZ ;  /* 0x0000000203037219 */ /* 0x000fe200000006ff */
[----:B------:R-:W-:Y:S01]  /*0250*/  ULEA UR5, UR6, UR5, 0x18 ;  /* 0x0000000506057291 */ /* 0x000fe2000f8ec0ff */
[----:B------:R-:W-:Y:S01]  /*0260*/  IMAD.SHL.U32 R2, R2, 0x20, RZ ;  /* 0x0000002002027824 */ /* 0x000fe200078e00ff */
[----:B------:R-:W-:-:S04]  /*0270*/  SHF.L.U32 R4, R5, R4, RZ ;  /* 0x0000000405047219 */ /* 0x000fc800000006ff */
[----:B------:R-:W-:-:S05]  /*0280*/  LOP3.LUT R3, R4, R3, RZ, 0xfc, !PT ;  /* 0x0000000304037212 */ /* 0x000fca00078efcff */
[----:B------:R2:W-:Y:S04]  /*0290*/  ATOMS.OR RZ, [UR5], R3 ;  /* 0x00000003ffff798c */ /* 0x0005e8000b000005 */
[----:B------:R2:W-:Y:S01]  /*02a0*/  STS [UR4], R2 ;  /* 0x00000002ff007988 */ /* 0x0005e20008000804 */
[----:B------:R-:W-:Y:S05]  /*02b0*/  BRA `(.L_x_2) ;  /* 0x0000000000107947 */ /* 0x000fea0003800000 */
.L_x_1:
[----:B------:R-:W-:Y:S01]  /*02c0*/  IMAD.MOV.U32 R3, RZ, RZ, -0x1 ;  /* 0xffffffffff037424 */ /* 0x000fe200078e00ff */
[----:B------:R-:W-:-:S04]  /*02d0*/  MOV R2, 0x300 ;  /* 0x0000030000027802 */ /* 0x000fc80000000f00 */
[----:B------:R2:W-:Y:S03]  /*02e0*/  STS [UR4], R3 ;  /* 0x00000003ff007988 */ /* 0x0005e60008000804 */
[----:B-12---:R-:W-:Y:S05]  /*02f0*/  CALL.REL.NOINC `($__internal_1_$__cuda_sm10x_tcgen05_guardrail_trap_phase_invalid_during_alloc) ;  /* 0x0000003000187944 */ /* 0x006fea0003c00000 */
.L_x_2:
[----:B------:R-:W-:Y:S05]  /*0300*/  WARPSYNC.ALL ;  /* 0x0000000000007948 */ /* 0x000fea0003800000 */
[----:B------:R-:W-:Y:S01]  /*0310*/  NOP ;  /* 0x0000000000007918 */ /* 0x000fe20000000000 */
.L_x_0:
[----:B------:R-:W3:Y:S08]  /*0320*/  S2UR UR4, SR_CgaCtaId ;  /* 0x00000000000479c3 */ /* 0x000ef00000008800 */
[----:B------:R-:W-:Y:S01]  /*0330*/  BAR.SYNC.DEFER_BLOCKING 0x0 ;  /* 0x0000000000007b1d */ /* 0x000fe20000010000 */
[----:B------:R-:W-:-:S05]  /*0340*/  LOP3.LUT R132, R0, 0xff, RZ, 0xc0, !PT ;  /* 0x000000ff00847812 */ /* 0x000fca00078ec0ff */
[----:B------:R-:W-:Y:S02]  /*0350*/  UMOV UR11, 0x400 ;  /* 0x00000400000b7882 */ /* 0x000fe40000000000 */
[----:B------:R-:W4:Y:S08]  /*0360*/  LDC R4, c[0x0][0x398] ;  /* 0x0000e600ff047b82 */ /* 0x000f300000000800 */
[----:B------:R-:W5:Y:S01]  /*0370*/  LDC R12, c[0x0][0x3a0] ;  /* 0x0000e800ff0c7b82 */ /* 0x000f620000000800 */
[----:B---3--:R-:W-:-:S07]  /*0380*/  ULEA UR11, UR4, UR11, 0x18 ;  /* 0x0000000b040b7291 */ /* 0x008fce000f8ec0ff */
[----:B------:R-:W3:Y:S02]  /*0390*/  S2UR UR7, SR_CTAID.Y ;  /* 0x00000000000779c3 */ /* 0x000ee40000002600 */
[----:B--2---:R-:W2:Y:S06]  /*03a0*/  LDS R3, [UR11] ;  /* 0x0000000bff037984 */ /* 0x004eac0008000800 */
[----:B------:R-:W-:Y:S06]  /*03b0*/  BAR.SYNC.DEFER_BLOCKING 0x0 ;  /* 0x0000000000007b1d */ /* 0x000fec0000010000 */
[----:B------:R-:W-:Y:S05]  /*03c0*/  @P2 BRA `(.L_x_5) ;  /* 0x0000000000182947 */ /* 0x000fea0003800000 */
[----:B------:R-:W-:Y:S01]  /*03d0*/  ELECT P0, URZ, PT ;  /* 0x0000000000ff782f */ /* 0x000fe20003800000 */
[----:B------:R-:W-:Y:S01]  /*03e0*/  IMAD.MOV.U32 R2, RZ, RZ, 0x1 ;  /* 0x00000001ff027424 */ /* 0x000fe200078e00ff */
[----:B------:R-:W-:Y:S01]  /*03f0*/  UMOV UR5, 0x40 ;  /* 0x0000004000057882 */ /* 0x000fe20000000000 */
[----:B------:R-:W-:Y:S01]  /*0400*/  UVIRTCOUNT.DEALLOC.SMPOOL 0x80 ;  /* 0x000000800000784c */ /* 0x000fe20000000000 */
[----:B------:R-:W-:-:S09]  /*0410*/  ULEA UR5, UR4, UR5, 0x18 ;  /* 0x0000000504057291 */ /* 0x000fd2000f8ec0ff */
[----:B------:R5:W-:Y:S03]  /*0420*/  @P0 STS.U8 [UR5], R2 ;  /* 0x00000002ff000988 */ /* 0x000be60008000005 */
.L_x_5:
[----:B------:R-:W5:Y:S01]  /*0430*/  S2UR UR4, SR_CTAID.Z ;  /* 0x00000000000479c3 */ /* 0x000f620000002700 */
[----:B------:R-:W4:Y:S01]  /*0440*/  LDCU UR5, c[0x0][0x370] ;  /* 0x00006e00ff0577ac */ /* 0x000f220008000800 */
[----:B------:R-:W-:Y:S01]  /*0450*/  ISETP.GE.U32.AND P0, PT, R132, 0x20, PT ;  /* 0x000000208400780c */ /* 0x000fe20003f06070 */
[----:B----4-:R-:W-:Y:S01]  /*0460*/  VIADD R4, R4, 0xffffffff ;  /* 0xffffffff04047836 */ /* 0x010fe20000000000 */
[C---:B------:R-:W-:Y:S01]  /*0470*/  ISETP.NE.U32.AND P3, PT, R132.reuse, RZ, PT ;  /* 0x000000ff8400720c */ /* 0x040fe20003f65070 */
[----:B------:R-:W5:Y:S01]  /*0480*/  LDCU UR6, c[0x0][0x374] ;  /* 0x00006e80ff0677ac */ /* 0x000f620008000800 */
[----:B------:R-:W-:Y:S01]  /*0490*/  LEA R10, R132, UR11, 0x2 ;  /* 0x0000000b840a7c11 */ /* 0x000fe2000f8e10ff */
[----:B-----5:R-:W-:Y:S01]  /*04a0*/  VIADD R11, R12, 0xffffffff ;  /* 0xffffffff0c0b7836 */ /* 0x020fe20000000000 */
[----:B------:R-:W4:Y:S01]  /*04b0*/  S2UR UR15, SR_CTAID.X ;  /* 0x00000000000f79c3 */ /* 0x000f220000002500 */
[----:B------:R-:W5:Y:S01]  /*04c0*/  LDCU.64 UR12, c[0x0][0x3c0] ;  /* 0x00007800ff0c77ac */ /* 0x000f620008000a00 */
[----:B--2---:R-:W-:Y:S01]  /*04d0*/  R2UR UR10, R3 ;  /* 0x00000000030a72ca */ /* 0x004fe200000e0000 */
[----:B------:R-:W-:Y:S04]  /*04e0*/  BSSY.RECONVERGENT B0, `(.L_x_6) ;  /* 0x0000011000007945 */ /* 0x000fe80003800200 */
[----:B------:R2:W-:Y:S01]  /*04f0*/  @!P0 STS [R10], RZ ;  /* 0x000000ff0a008388 */ /* 0x0005e20000000800 */
[----:B------:R-:W-:-:S03]  /*0500*/  NOP ;  /* 0x0000000000007918 */ /* 0x000fc60000000000 */
[----:B------:R2:W-:Y:S01]  /*0510*/  @!P3 STS [UR11+0x24], R4 ;  /* 0x00002404ff00b988 */ /* 0x0005e2000800080b */
[----:B---3--:R-:W-:-:S03]  /*0520*/  UIMAD UR4, UR4, UR6, UR7 ;  /* 0x00000006040472a4 */ /* 0x008fc6000f8e0207 */
[----:B------:R2:W-:Y:S01]  /*0530*/  @!P3 STS [UR11+0x20], R11 ;  /* 0x0000200bff00b988 */ /* 0x0005e2000800080b */
[----:B----4-:R-:W-:-:S04]  /*0540*/  UIMAD UR4, UR4, UR5, UR15 ;  /* 0x00000005040472a4 */ /* 0x010fc8000f8e020f */
[----:B------:R-:W-:-:S04]  /*0550*/  UIMAD UR4, UR4, 0x180, URZ ;  /* 0x00000180040478a4 */ /* 0x000fc8000f8e02ff */
[----:B-----5:R-:W-:-:S04]  /*0560*/  UIADD3 UR8, UP0, UPT, UR4, UR12, URZ ;  /* 0x0000000c04087290 */ /* 0x020fc8000ff1e0ff */
[----:B------:R-:W-:Y:S01]  /*0570*/  ULEA.HI.X.SX32 UR9, UR4, UR13, 0x1, UP0 ;  /* 0x0000000d04097291 */ /* 0x000fe200080f0eff */
[----:B--2---:R-:W-:Y:S11]  /*0580*/  @P3 BRA `(.L_x_7) ;  /* 0x0000000000183947 */ /* 0x004ff60003800000 */
[----:B------:R-:W2:Y:S01]  /*0590*/  LDS R2, [UR11+0x8] ;  /* 0x0000080bff027984 */ /* 0x000ea20008000800 */
[----:B------:R-:W3:Y:S01]  /*05a0*/  LDC.64 R6, c[0x0][0x380] ;  /* 0x0000e000ff067b82 */ /* 0x000ee20000000a00 */
[----:B------:R-:W-:Y:S02]  /*05b0*/  IMAD.MOV.U32 R3, RZ, RZ, 0x70 ;  /* 0x00000070ff037424 */ /* 0x000fe400078e00ff */
[----:B---3--:R3:W-:Y:S03]  /*05c0*/  STS.64 [UR11], R6 ;  /* 0x00000006ff007988 */ /* 0x0087e60008000a0b */
[----:B--2---:R-:W-:-:S05]  /*05d0*/  LOP3.LUT R2, R2, 0x10, R3, 0xd8, !PT ;  /* 0x0000001002027812 */ /* 0x004fca00078ed803 */
[----:B------:R3:W-:Y:S02]  /*05e0*/  STS [UR11+0x8], R2 ;  /* 0x00000802ff007988 */ /* 0x0007e4000800080b */
.L_x_7:
[----:B------:R-:W-:Y:S05]  /*05f0*/  BSYNC.RECONVERGENT B0 ;  /* 0x0000000000007941 */ /* 0x000fea0003800200 */
.L_x_6:
[----:B------:R-:W-:Y:S04]  /*0600*/  BSSY.RECONVERGENT B0, `(.L_x_8) ;  /* 0x000000a000007945 */ /* 0x000fe80003800200 */
[----:B------:R-:W-:Y:S05]  /*0610*/  @P3 BRA `(.L_x_9) ;  /* 0x0000000000203947 */ /* 0x000fea0003800000 */
[----:B---3--:R-:W2:Y:S01]  /*0620*/  LDS R2, [UR11+0x34] ;  /* 0x0000340bff027984 */ /* 0x008ea20008000800 */
[----:B------:R-:W-:Y:S02]  /*0630*/  IMAD.MOV.U32 R3, RZ, RZ, 0x3f000000 ;  /* 0x3f000000ff037424 */ /* 0x000fe400078e00ff */
[----:B------:R-:W-:Y:S01]  /*0640*/  @!P3 IMAD.MOV.U32 R5, RZ, RZ, 0x7f ;  /* 0x0000007fff05b424 */ /* 0x000fe200078e00ff */
[----:B------:R-:W3:Y:S02]  /*0650*/  @!P3 LDS R6, [UR11+0x38] ;  /* 0x0000380bff06b984 */ /* 0x000ee40008000800 */
[----:B--2---:R-:W-:Y:S02]  /*0660*/  LOP3.LUT R2, R2, 0xff000000, R3, 0xb8, !PT ;  /* 0xff00000002027812 */ /* 0x004fe400078eb803 */
[----:B---3--:R-:W-:-:S03]  /*0670*/  @!P3 LOP3.LUT R3, R6, 0xff, R5, 0xb8, !PT ;  /* 0x000000ff0603b812 */ /* 0x008fc600078eb805 */
[----:B------:R2:W-:Y:S04]  /*0680*/  STS [UR11+0x34], R2 ;  /* 0x00003402ff007988 */ /* 0x0005e8000800080b */
[----:B------:R2:W-:Y:S02]  /*0690*/  @!P3 STS [UR11+0x38], R3 ;  /* 0x00003803ff00b988 */ /* 0x0005e4000800080b */
.L_x_9:
[----:B------:R-:W-:Y:S05]  /*06a0*/  BSYNC.RECONVERGENT B0 ;  /* 0x0000000000007941 */ /* 0x000fea0003800200 */
.L_x_8:
[----:B------:R-:W-:Y:S04]  /*06b0*/  BSSY.RECONVERGENT B0, `(.L_x_10) ;  /* 0x000000e000007945 */ /* 0x000fe80003800200 */
[----:B------:R-:W-:Y:S05]  /*06c0*/  @P3 BRA `(.L_x_11) ;  /* 0x0000000000303947 */ /* 0x000fea0003800000 */
[----:B--2---:R-:W2:Y:S01]  /*06d0*/  LDS R3, [UR11+0x34] ;  /* 0x0000340bff037984 */ /* 0x004ea20008000800 */
[----:B------:R-:W4:Y:S03]  /*06e0*/  LDC.64 R8, c[0x0][0x3a8] ;  /* 0x0000ea00ff087b82 */ /* 0x000f260000000a00 */
[----:B---3--:R-:W3:Y:S01]  /*06f0*/  LDS R2, [UR11+0x1c] ;  /* 0x00001c0bff027984 */ /* 0x008ee20008000800 */
[C---:B----4-:R-:W-:Y:S01]  /*0700*/  SHF.L.U64.HI R6, R8.reuse, 0x1, R9 ;  /* 0x0000000108067819 */ /* 0x050fe20000010209 */
[----:B------:R-:W-:-:S03]  /*0710*/  IMAD.SHL.U32 R5, R8, 0x2, RZ ;  /* 0x0000000208057824 */ /* 0x000fc600078e00ff */
[--C-:B------:R-:W-:Y:S02]  /*0720*/  SHF.R.U32.HI R7, RZ, 0x4, R6.reuse ;  /* 0x00000004ff077819 */ /* 0x100fe40000011606 */
[----:B------:R-:W-:-:S05]  /*0730*/  SHF.R.U64 R5, R5, 0x4, R6 ;  /* 0x0000000405057819 */ /* 0x000fca0000001206 */
[----:B------:R4:W-:Y:S01]  /*0740*/  STS [UR11+0xc], R5 ;  /* 0x00000c05ff007988 */ /* 0x0009e2000800080b */
[----:B--2---:R-:W-:Y:S02]  /*0750*/  LOP3.LUT R3, R3, 0x7, RZ, 0xb8, !PT ;  /* 0x0000000703037812 */ /* 0x004fe400078eb8ff */
[----:B---3--:R-:W-:-:S03]  /*0760*/  LOP3.LUT R2, R2, 0xf, R7, 0xb8, !PT ;  /* 0x0000000f02027812 */ /* 0x008fc600078eb807 */
[----:B------:R4:W-:Y:S04]  /*0770*/  STS [UR11+0x34], R3 ;  /* 0x00003403ff007988 */ /* 0x0009e8000800080b */
[----:B------:R4:W-:Y:S02]  /*0780*/  STS [UR11+0x1c], R2 ;  /* 0x00001c02ff007988 */ /* 0x0009e4000800080b */
.L_x_11:
[----:B------:R-:W-:Y:S05]  /*0790*/  BSYNC.RECONVERGENT B0 ;  /* 0x0000000000007941 */ /* 0x000fea0003800200 */
.L_x_10:
[----:B------:R-:W-:Y:S04]  /*07a0*/  BSSY.RECONVERGENT B1, `(.L_x_12) ;  /* 0x000001a000017945 */ /* 0x000fe80003800200 */
[----:B------:R-:W-:Y:S04]  /*07b0*/  BSSY.RELIABLE B0, `(.L_x_13) ;  /* 0x0000015000007945 */ /* 0x000fe80003800100 */
[----:B------:R-:W-:Y:S05]  /*07c0*/  @P3 BRA `(.L_x_14) ;  /* 0x0000000000203947 */ /* 0x000fea0003800000 */
[----:B--234-:R-:W2:Y:S02]  /*07d0*/  LDS R2, [UR11+0x34] ;  /* 0x0000340bff027984 */ /* 0x01cea40008000800 */
[----:B--2---:R-:W-:-:S05]  /*07e0*/  LOP3.LUT R2, R2, 0x38, RZ, 0xb8, !PT ;  /* 0x0000003802027812 */ /* 0x004fca00078eb8ff */
[----:B------:R2:W-:Y:S01]  /*07f0*/  STS [UR11+0x34], R2 ;  /* 0x00003402ff007988 */ /* 0x0005e2000800080b */
[----:B------:R-:W-:Y:S05]  /*0800*/  @P3 BRA `(.L_x_15) ;  /* 0x0000000000203947 */ /* 0x000fea0003800000 */
[----:B--2---:R-:W2:Y:S01]  /*0810*/  LDS R2, [UR11+0x8] ;  /* 0x0000080bff027984 */ /* 0x004ea20008000800 */
[----:B------:R-:W-:-:S05]  /*0820*/  IMAD.MOV.U32 R3, RZ, RZ, 0x780 ;  /* 0x00000780ff037424 */ /* 0x000fca00078e00ff */
[----:B--2---:R-:W-:-:S05]  /*0830*/  LOP3.LUT R2, R2, 0x500, R3, 0xd8, !PT ;  /* 0x0000050002027812 */ /* 0x004fca00078ed803 */
[----:B------:R5:W-:Y:S02]  /*0840*/  STS [UR11+0x8], R2 ;  /* 0x00000802ff007988 */ /* 0x000be4000800080b */
.L_x_14:
[----:B------:R-:W-:Y:S05]  /*0850*/  @P3 BRA `(.L_x_16) ;  /* 0x0000000000283947 */ /* 0x000fea0003800000 */
[----:B--2345:R-:W2:Y:S02]  /*0860*/  LDS R2, [UR11+0x8] ;  /* 0x0000080bff027984 */ /* 0x03cea40008000800 */
[----:B--2---:R-:W-:-:S05]  /*0870*/  LOP3.LUT R2, R2, 0x1800, RZ, 0xb8, !PT ;  /* 0x0000180002027812 */ /* 0x004fca00078eb8ff */
[----:B------:R3:W-:Y:S02]  /*0880*/  STS [UR11+0x8], R2 ;  /* 0x00000802ff007988 */ /* 0x0007e4000800080b */
.L_x_15:
[----:B------:R-:W-:Y:S05]  /*0890*/  @P3 BREAK.RELIABLE B0 ;  /* 0x0000000000003942 */ /* 0x000fea0003800100 */
[----:B------:R-:W-:Y:S05]  /*08a0*/  @P3 BRA `(.L_x_17) ;  /* 0x0000000000243947 */ /* 0x000fea0003800000 */
[----:B------:R-:W4:Y:S01]  /*08b0*/  LDS R3, [UR11+0x8] ;  /* 0x0000080bff037984 */ /* 0x000f220008000800 */
[----:B--23--:R-:W-:-:S05]  /*08c0*/  IMAD.MOV.U32 R2, RZ, RZ, 0x6000 ;  /* 0x00006000ff027424 */ /* 0x00cfca00078e00ff */
[----:B----4-:R-:W-:-:S04]  /*08d0*/  LOP3.LUT R2, R3, 0x6000, R2, 0xd8, !PT ;  /* 0x0000600003027812 */ /* 0x010fc800078ed802 */
[----:B------:R-:W-:-:S05]  /*08e0*/  LOP3.LUT R2, R2, 0x400000, RZ, 0xb8, !PT ;  /* 0x0040000002027812 */ /* 0x000fca00078eb8ff */
[----:B------:R2:W-:Y:S02]  /*08f0*/  STS [UR11+0x8], R2 ;  /* 0x00000802ff007988 */ /* 0x0005e4000800080b */
.L_x_16:
[----:B------:R-:W-:Y:S05]  /*0900*/  BSYNC.RELIABLE B0 ;  /* 0x0000000000007941 */ /* 0x000fea0003800100 */
.L_x_13:
[----:B--2345:R-:W2:Y:S02]  /*0910*/  @!P3 LDS R2, [UR11+0x8] ;  /* 0x0000080bff02b984 */ /* 0x03cea40008000800 */
[----:B--2---:R-:W-:-:S05]  /*0920*/  @!P3 LOP3.LUT R2, R2, 0x8000, RZ, 0xb8, !PT ;  /* 0x000080000202b812 */ /* 0x004fca00078eb8ff */
[----:B------:R4:W-:Y:S02]  /*0930*/  @!P3 STS [UR11+0x8], R2 ;  /* 0x00000802ff00b988 */ /* 0x0009e4000800080b */
.L_x_17:
[----:B------:R-:W-:Y:S05]  /*0940*/  BSYNC.RECONVERGENT B1 ;  /* 0x0000000000017941 */ /* 0x000fea0003800200 */
.L_x_12:
[----:B------:R-:W-:Y:S05]  /*0950*/  WARPSYNC.ALL ;  /* 0x0000000000007948 */ /* 0x000fea0003800000 */
[----:B------:R-:W-:Y:S01]  /*0960*/  NOP ;  /* 0x0000000000007918 */ /* 0x000fe20000000000 */
[----:B------:R-:W-:Y:S05]  /*0970*/  @P0 BRA `(.L_x_18) ;  /* 0x0000000000300947 */ /* 0x000fea0003800000 */
[----:B--234-:R-:W2:Y:S01]  /*0980*/  S2R R2, SR_LANEID ;  /* 0x0000000000027919 */ /* 0x01cea20000000000 */
[----:B------:R-:W-:Y:S05]  /*0990*/  WARPSYNC.ALL ;  /* 0x0000000000007948 */ /* 0x000fea0003800000 */
[----:B------:R-:W-:Y:S01]  /*09a0*/  NOP ;  /* 0x0000000000007918 */ /* 0x000fe20000000000 */
[----:B--2---:R-:W-:-:S05]  /*09b0*/  IMAD.SHL.U32 R5, R2, 0x4, RZ ;  /* 0x0000000402057824 */ /* 0x004fca00078e00ff */
[----:B------:R-:W2:Y:S01]  /*09c0*/  LDS R7, [R5+UR11] ;  /* 0x0000000b05077984 */ /* 0x000ea20008000800 */
[----:B------:R-:W-:-:S05]  /*09d0*/  IADD3 R2, P1, PT, R5, UR8, RZ ;  /* 0x0000000805027c10 */ /* 0x000fca000ff3e0ff */
[----:B------:R-:W-:-:S05]  /*09e0*/  IMAD.X R3, RZ, RZ, UR9, P1 ;  /* 0x00000009ff037e24 */ /* 0x000fca00088e06ff */
[----:B--2---:R5:W2:Y:S01]  /*09f0*/  ATOMG.E.EXCH.STRONG.GPU PT, RZ, [R2], R7 ;  /* 0x0000000702ff73a8 */ /* 0x004aa200041ee100 */
[----:B------:R-:W-:-:S04]  /*0a00*/  DEPBAR {5,4,3,2,1,0} ;  /* 0x0000003f0000791a */ /* 0x000fc80000000000 */
[----:B------:R-:W3:Y:S02]  /*0a10*/  CCTL.E.C.LDCU.IV.DEEP [UR8] ;  /* 0x0000000008007540 */ /* 0x000ee40009c08000 */
[----:B---3--:R5:W-:Y:S01]  /*0a20*/  UTMACCTL.IV [UR8] ;  /* 0x00000000080079b9 */ /* 0x008be20008000000 */
[----:B------:R-:W-:Y:S01]  /*0a30*/  NOP ;  /* 0x0000000000007918 */ /* 0x000fe20000000000 */
.L_x_18:
[----:B------:R-:W-:Y:S05]  /*0a40*/  @P0 BRA `(.L_x_19) ;  /* 0x00000000000c0947 */ /* 0x000fea0003800000 */
[----:B------:R0:W-:Y:S01]  /*0a50*/  UTMACMDFLUSH ;  /* 0x00000000000079b7 */ /* 0x0001e20000000000 */
[----:B------:R-:W-:Y:S05]  /*0a60*/  @P0 BRA `(.L_x_19) ;  /* 0x0000000000040947 */ /* 0x000fea0003800000 */
[----:B------:R-:W-:-:S04]  /*0a70*/  DEPBAR.LE SB0, 0x0 ;  /* 0x000080000000791a */ /* 0x000fc80000000000 */
.L_x_19:
[----:B------:R-:W-:Y:S05]  /*0a80*/  WARPSYNC.ALL ;  /* 0x0000000000007948 */ /* 0x000fea0003800000 */
[----:B------:R-:W-:Y:S01]  /*0a90*/  NOP ;  /* 0x0000000000007918 */ /* 0x000fe20000000000 */
[----:B--2---:R-:W-:Y:S06]  /*0aa0*/  BAR.SYNC.DEFER_BLOCKING 0x0 ;  /* 0x0000000000007b1d */ /* 0x004fec0000010000 */
[----:B------:R-:W-:Y:S02]  /*0ab0*/  BSSY.RECONVERGENT B1, `(.L_x_20) ;  /* 0x000000b000017945 */ /* 0x000fe40003800200 */
[----:B------:R-:W-:Y:S06]  /*0ac0*/  BAR.SYNC.DEFER_BLOCKING 0x0 ;  /* 0x0000000000007b1d */ /* 0x000fec0000010000 */
[----:B------:R2:W-:Y:S01]  /*0ad0*/  @!P0 STS [R10], RZ ;  /* 0x000000ff0a008388 */ /* 0x0005e20000000800 */
[----:B------:R-:W-:Y:S01]  /*0ae0*/  NOP ;  /* 0x0000000000007918 */ /* 0x000fe20000000000 */
[----:B------:R-:W-:Y:S05]  /*0af0*/  @P3 BRA `(.L_x_21) ;  /* 0x0000000000183947 */ /* 0x000fea0003800000 */
[----:B---345:R-:W3:Y:S01]  /*0b00*/  LDS R2, [UR11+0x8] ;  /* 0x0000080bff027984 */ /* 0x038ee20008000800 */
[----:B------:R-:W4:Y:S01]  /*0b10*/  LDC.64 R6, c[0x0][0x388] ;  /* 0x0000e200ff067b82 */ /* 0x000f220000000a00 */
[----:B------:R-:W-:Y:S02]  /*0b20*/  IMAD.MOV.U32 R3, RZ, RZ, 0x70 ;  /* 0x00000070ff037424 */ /* 0x000fe400078e00ff */
[----:B----4-:R4:W-:Y:S03]  /*0b30*/  STS.64 [UR11], R6 ;  /* 0x00000006ff007988 */ /* 0x0109e60008000a0b */
[----:B---3--:R-:W-:-:S05]  /*0b40*/  LOP3.LUT R2, R2, 0x10, R3, 0xd8, !PT ;  /* 0x0000001002027812 */ /* 0x008fca00078ed803 */
[----:B------:R4:W-:Y:S02]  /*0b50*/  STS [UR11+0x8], R2 ;  /* 0x00000802ff007988 */ /* 0x0009e4000800080b */
.L_x_21:
[----:B-----5:R-:W-:Y:S05]  /*0b60*/  BSYNC.RECONVERGENT B1 ;  /* 0x0000000000017941 */ /* 0x020fea0003800200 */
.L_x_20:
[----:B------:R-:W-:Y:S04]  /*0b70*/  BSSY.RECONVERGENT B2, `(.L_x_22) ;  /* 0x000000f000027945 */ /* 0x000fe80003800200 */
[----:B------:R-:W-:Y:S04]  /*0b80*/  BSSY.RELIABLE B1, `(.L_x_23) ;  /* 0x000000c000017945 */ /* 0x000fe80003800100 */
[----:B------:R-:W-:Y:S05]  /*0b90*/  @P3 BRA `(.L_x_24) ;  /* 0x0000000000283947 */ /* 0x000fea0003800000 */
[----:B---34-:R-:W3:Y:S01]  /*0ba0*/  LDS R2, [UR11+0x34] ;  /* 0x0000340bff027984 */ /* 0x018ee20008000800 */
[----:B------:R-:W-:Y:S01]  /*0bb0*/  IMAD.MOV.U32 R3, RZ, RZ, 0x3f000000 ;  /* 0x3f000000ff037424 */ /* 0x000fe200078e00ff */
[----:B------:R-:W-:Y:S05]  /*0bc0*/  @P3 BREAK.RELIABLE B1 ;  /* 0x0000000000013942 */ /* 0x000fea0003800100 */
[----:B---3--:R-:W-:-:S05]  /*0bd0*/  LOP3.LUT R2, R2, 0xff000000, R3, 0xb8, !PT ;  /* 0xff00000002027812 */ /* 0x008fca00078eb803 */
[----:B------:R3:W-:Y:S01]  /*0be0*/  STS [UR11+0x34], R2 ;  /* 0x00003402ff007988 */ /* 0x0007e2000800080b */
[----:B------:R-:W-:Y:S05]  /*0bf0*/  @P3 BRA `(.L_x_25) ;  /* 0x0000000000183947 */ /* 0x000fea0003800000 */
[----:B---3--:R-:W3:Y:S01]  /*0c00*/  LDS R2, [UR11+0x38] ;  /* 0x0000380bff027984 */ /* 0x008ee20008000800 */
[----:B------:R-:W-:-:S05]  /*0c10*/  IMAD.MOV.U32 R3, RZ, RZ, 0xff ;  /* 0x000000ffff037424 */ /* 0x000fca00078e00ff */
[----:B---3--:R-:W-:-:S05]  /*0c20*/  LOP3.LUT R2, R2, 0xff, R3, 0xb8, !PT ;  /* 0x000000ff02027812 */ /* 0x008fca00078eb803 */
[----:B------:R5:W-:Y:S02]  /*0c30*/  STS [UR11+0x38], R2 ;  /* 0x00003802ff007988 */ /* 0x000be4000800080b */
.L_x_24:
[----:B------:R-:W-:Y:S05]  /*0c40*/  BSYNC.RELIABLE B1 ;  /* 0x0000000000017941 */ /* 0x000fea0003800100 */
.L_x_23:
[----:B------:R2:W-:Y:S02]  /*0c50*/  @!P3 STS [UR11+0x20], R11 ;  /* 0x0000200bff00b988 */ /* 0x0005e4000800080b */
.L_x_25:
[----:B------:R-:W-:Y:S05]  /*0c60*/  BSYNC.RECONVERGENT B2 ;  /* 0x0000000000027941 */ /* 0x000fea0003800200 */
.L_x_22:
[----:B------:R-:W-:Y:S05]  /*0c70*/  WARPSYNC.ALL ;  /* 0x0000000000007948 */ /* 0x000fea0003800000 */
[----:B------:R-:W-:Y:S01]  /*0c80*/  NOP ;  /* 0x0000000000007918 */ /* 0x000fe20000000000 */
[----:B------:R-:W2:Y:S01]  /*0c90*/  LDC R5, c[0x0][0x39c] ;  /* 0x0000e700ff057b82 */ /* 0x000ea20000000800 */
[----:B------:R-:W-:Y:S01]  /*0ca0*/  BSSY.RECONVERGENT B2, `(.L_x_26) ;  /* 0x0000010000027945 */ /* 0x000fe20003800200 */
[----:B--2---:R-:W-:-:S05]  /*0cb0*/  VIADD R5, R5, 0xffffffff ;  /* 0xffffffff05057836 */ /* 0x004fca0000000000 */
[----:B------:R2:W-:Y:S01]  /*0cc0*/  @!P3 STS [UR11+0x24], R5 ;  /* 0x00002405ff00b988 */ /* 0x0005e2000800080b */
[----:B------:R-:W-:Y:S05]  /*0cd0*/  @P3 BRA `(.L_x_27) ;  /* 0x0000000000303947 */ /* 0x000fea0003800000 */
[----:B------:R-:W2:Y:S01]  /*0ce0*/  LDS R3, [UR11+0x34] ;  /* 0x0000340bff037984 */ /* 0x000ea20008000800 */
[----:B----4-:R-:W4:Y:S03]  /*0cf0*/  LDC.64 R6, c[0x0][0x3b0] ;  /* 0x0000ec00ff067b82 */ /* 0x010f260000000a00 */
[----:B---3-5:R-:W3:Y:S01]  /*0d00*/  LDS R2, [UR11+0x1c] ;  /* 0x00001c0bff027984 */ /* 0x028ee20008000800 */
        /* <DEDUP_REMOVED lines=9> */
.L_x_27:
[----:B------:R-:W-:Y:S05]  /*0da0*/  BSYNC.RECONVERGENT B2 ;  /* 0x0000000000027941 */ /* 0x000fea0003800200 */
.L_x_26:
[----:B------:R-:W-:Y:S04]  /*0db0*/  BSSY.RECONVERGENT B3, `(.L_x_28) ;  /* 0x000001a000037945 */ /* 0x000fe80003800200 */
[----:B------:R-:W-:Y:S04]  /*0dc0*/  BSSY.RELIABLE B2, `(.L_x_29) ;  /* 0x0000015000027945 */ /* 0x000fe80003800100 */
[----:B------:R-:W-:Y:S05]  /*0dd0*/  @P3 BRA `(.L_x_30) ;  /* 0x0000000000203947 */ /* 0x000fea0003800000 */
[----:B---345:R-:W3:Y:S02]  /*0de0*/  LDS R2, [UR11+0x34] ;  /* 0x0000340bff027984 */ /* 0x038ee40008000800 */
[----:B---3--:R-:W-:-:S05]  /*0df0*/  LOP3.LUT R2, R2, 0x38, RZ, 0xb8, !PT ;  /* 0x0000003802027812 */ /* 0x008fca00078eb8ff */
[----:B------:R3:W-:Y:S01]  /*0e00*/  STS [UR11+0x34], R2 ;  /* 0x00003402ff007988 */ /* 0x0007e2000800080b */
[----:B------:R-:W-:Y:S05]  /*0e10*/  @P3 BRA `(.L_x_31) ;  /* 0x0000000000203947 */ /* 0x000fea0003800000 */
[----:B---3--:R-:W3:Y:S01]  /*0e20*/  LDS R2, [UR11+0x8] ;  /* 0x0000080bff027984 */ /* 0x008ee20008000800 */
[----:B------:R-:W-:-:S05]  /*0e30*/  IMAD.MOV.U32 R3, RZ, RZ, 0x780 ;  /* 0x00000780ff037424 */ /* 0x000fca00078e00ff */
[----:B---3--:R-:W-:-:S05]  /*0e40*/  LOP3.LUT R2, R2, 0x500, R3, 0xd8, !PT ;  /* 0x0000050002027812 */ /* 0x008fca00078ed803 */
[----:B------:R3:W-:Y:S02]  /*0e50*/  STS [UR11+0x8], R2 ;  /* 0x00000802ff007988 */ /* 0x0007e4000800080b */
.L_x_30:
[----:B------:R-:W-:Y:S05]  /*0e60*/  @P3 BRA `(.L_x_32) ;  /* 0x0000000000283947 */ /* 0x000fea0003800000 */
[----:B---345:R-:W3:Y:S02]  /*0e70*/  LDS R2, [UR11+0x8] ;  /* 0x0000080bff027984 */ /* 0x038ee40008000800 */
[----:B---3--:R-:W-:-:S05]  /*0e80*/  LOP3.LUT R2, R2, 0x1800, RZ, 0xb8, !PT ;  /* 0x0000180002027812 */ /* 0x008fca00078eb8ff */
[----:B------:R4:W-:Y:S02]  /*0e90*/  STS [UR11+0x8], R2 ;  /* 0x00000802ff007988 */ /* 0x0009e4000800080b */
.L_x_31:
[----:B------:R-:W-:Y:S05]  /*0ea0*/  @P3 BREAK.RELIABLE B2 ;  /* 0x0000000000023942 */ /* 0x000fea0003800100 */
[----:B------:R-:W-:Y:S05]  /*0eb0*/  @P3 BRA `(.L_x_33) ;  /* 0x0000000000243947 */ /* 0x000fea0003800000 */
[----:B---34-:R-:W3:Y:S01]  /*0ec0*/  LDS R2, [UR11+0x8] ;  /* 0x0000080bff027984 */ /* 0x018ee20008000800 */
[----:B------:R-:W-:-:S05]  /*0ed0*/  IMAD.MOV.U32 R3, RZ, RZ, 0x6000 ;  /* 0x00006000ff037424 */ /* 0x000fca00078e00ff */
[----:B---3--:R-:W-:-:S04]  /*0ee0*/  LOP3.LUT R2, R2, 0x6000, R3, 0xd8, !PT ;  /* 0x0000600002027812 */ /* 0x008fc800078ed803 */
[----:B------:R-:W-:-:S05]  /*0ef0*/  LOP3.LUT R2, R2, 0x400000, RZ, 0xb8, !PT ;  /* 0x0040000002027812 */ /* 0x000fca00078eb8ff */
[----:B------:R3:W-:Y:S02]  /*0f00*/  STS [UR11+0x8], R2 ;  /* 0x00000802ff007988 */ /* 0x0007e4000800080b */
.L_x_32:
[----:B------:R-:W-:Y:S05]  /*0f10*/  BSYNC.RELIABLE B2 ;  /* 0x0000000000027941 */ /* 0x000fea0003800100 */
.L_x_29:
[----:B---345:R-:W3:Y:S02]  /*0f20*/  @!P3 LDS R2, [UR11+0x8] ;  /* 0x0000080bff02b984 */ /* 0x038ee40008000800 */
[----:B---3--:R-:W-:-:S05]  /*0f30*/  @!P3 LOP3.LUT R2, R2, 0x8000, RZ, 0xb8, !PT ;  /* 0x000080000202b812 */ /* 0x008fca00078eb8ff */
[----:B------:R5:W-:Y:S02]  /*0f40*/  @!P3 STS [UR11+0x8], R2 ;  /* 0x00000802ff00b988 */ /* 0x000be4000800080b */
.L_x_33:
[----:B------:R-:W-:Y:S05]  /*0f50*/  BSYNC.RECONVERGENT B3 ;  /* 0x0000000000037941 */ /* 0x000fea0003800200 */
.L_x_28:
[----:B------:R-:W-:Y:S05]  /*0f60*/  WARPSYNC.ALL ;  /* 0x0000000000007948 */ /* 0x000fea0003800000 */
[----:B------:R-:W-:Y:S01]  /*0f70*/  NOP ;  /* 0x0000000000007918 */ /* 0x000fe20000000000 */
[----:B------:R-:W-:-:S04]  /*0f80*/  UIADD3 UR5, UPT, UPT, UR4, 0x80, URZ ;  /* 0x0000008004057890 */ /* 0x000fc8000fffe0ff */
[----:B------:R-:W-:-:S04]  /*0f90*/  UIADD3 UR32, UP0, UPT, UR5, UR12, URZ ;  /* 0x0000000c05207290 */ /* 0x000fc8000ff1e0ff */
[----:B------:R-:W-:Y:S01]  /*0fa0*/  ULEA.HI.X.SX32 UR33, UR5, UR13, 0x1, UP0 ;  /* 0x0000000d05217291 */ /* 0x000fe200080f0eff */
[----:B------:R-:W-:Y:S11]  /*0fb0*/  @P0 BRA `(.L_x_34) ;  /* 0x0000000000300947 */ /* 0x000ff60003800000 */
[----:B---345:R-:W3:Y:S01]  /*0fc0*/  S2R R2, SR_LANEID ;  /* 0x0000000000027919 */ /* 0x038ee20000000000 */
[----:B------:R-:W-:Y:S05]  /*0fd0*/  WARPSYNC.ALL ;  /* 0x0000000000007948 */ /* 0x000fea0003800000 */
[----:B------:R-:W-:Y:S01]  /*0fe0*/  NOP ;  /* 0x0000000000007918 */ /* 0x000fe20000000000 */
[----:B---3--:R-:W-:-:S05]  /*0ff0*/  IMAD.SHL.U32 R6, R2, 0x4, RZ ;  /* 0x0000000402067824 */ /* 0x008fca00078e00ff */
[----:B------:R-:W3:Y:S01]  /*1000*/  LDS R7, [R6+UR11] ;  /* 0x0000000b06077984 */ /* 0x000ee20008000800 */
[----:B------:R-:W-:-:S05]  /*1010*/  IADD3 R2, P1, PT, R6, UR32, RZ ;  /* 0x0000002006027c10 */ /* 0x000fca000ff3e0ff */
[----:B------:R-:W-:-:S05]  /*1020*/  IMAD.X R3, RZ, RZ, UR33, P1 ;  /* 0x00000021ff037e24 */ /* 0x000fca00088e06ff */
[----:B---3--:R3:W4:Y:S01]  /*1030*/  ATOMG.E.EXCH.STRONG.GPU PT, RZ, [R2], R7 ;  /* 0x0000000702ff73a8 */ /* 0x00872200041ee100 */
[----:B------:R-:W-:-:S04]  /*1040*/  DEPBAR {5,4,3,2,1,0} ;  /* 0x0000003f0000791a */ /* 0x000fc80000000000 */
[----:B------:R-:W5:Y:S02]  /*1050*/  CCTL.E.C.LDCU.IV.DEEP [UR32] ;  /* 0x0000000020007540 */ /* 0x000f640009c08000 */
[----:B-----5:R3:W-:Y:S01]  /*1060*/  UTMACCTL.IV [UR32] ;  /* 0x00000000200079b9 */ /* 0x0207e20008000000 */
[----:B------:R-:W-:Y:S01]  /*1070*/  NOP ;  /* 0x0000000000007918 */ /* 0x000fe20000000000 */
.L_x_34:
[----:B------:R-:W-:Y:S05]  /*1080*/  @P0 BRA `(.L_x_35) ;  /* 0x00000000000c0947 */ /* 0x000fea0003800000 */
[----:B------:R0:W-:Y:S01]  /*1090*/  UTMACMDFLUSH ;  /* 0x00000000000079b7 */ /* 0x0001e20000000000 */
[----:B------:R-:W-:Y:S05]  /*10a0*/  @P0 BRA `(.L_x_35) ;  /* 0x0000000000040947 */ /* 0x000fea0003800000 */
[----:B------:R-:W-:-:S04]  /*10b0*/  DEPBAR.LE SB0, 0x0 ;  /* 0x000080000000791a */ /* 0x000fc80000000000 */
.L_x_35:
[----:B------:R-:W-:Y:S05]  /*10c0*/  WARPSYNC.ALL ;  /* 0x0000000000007948 */ /* 0x000fea0003800000 */
[----:B------:R-:W-:Y:S01]  /*10d0*/  NOP ;  /* 0x0000000000007918 */ /* 0x000fe20000000000 */
[----:B----4-:R-:W-:Y:S06]  /*10e0*/  BAR.SYNC.DEFER_BLOCKING 0x0 ;  /* 0x0000000000007b1d */ /* 0x010fec0000010000 */
[----:B------:R-:W-:Y:S02]  /*10f0*/  BSSY.RECONVERGENT B3, `(.L_x_36) ;  /* 0x000000b000037945 */ /* 0x000fe40003800200 */
[----:B------:R-:W-:Y:S06]  /*1100*/  BAR.SYNC.DEFER_BLOCKING 0x0 ;  /* 0x0000000000007b1d */ /* 0x000fec0000010000 */
[----:B------:R4:W-:Y:S01]  /*1110*/  @!P0 STS [R10], RZ ;  /* 0x000000ff0a008388 */ /* 0x0009e20000000800 */
[----:B------:R-:W-:Y:S01]  /*1120*/  NOP ;  /* 0x0000000000007918 */ /* 0x000fe20000000000 */
[----:B------:R-:W-:Y:S05]  /*1130*/  @P3 BRA `(.L_x_37) ;  /* 0x0000000000183947 */ /* 0x000fea0003800000 */
[----:B---3-5:R-:W3:Y:S01]  /*1140*/  LDS R2, [UR11+0x8] ;  /* 0x0000080bff027984 */ /* 0x028ee20008000800 */
[----:B------:R-:W5:Y:S01]  /*1150*/  LDC.64 R6, c[0x0][0x390] ;  /* 0x0000e400ff067b82 */ /* 0x000f620000000a00 */
[----:B------:R-:W-:Y:S02]  /*1160*/  IMAD.MOV.U32 R3, RZ, RZ, 0x70 ;  /* 0x00000070ff037424 */ /* 0x000fe400078e00ff */
[----:B-----5:R5:W-:Y:S03]  /*1170*/  STS.64 [UR11], R6 ;  /* 0x00000006ff007988 */ /* 0x020be60008000a0b */
[----:B---3--:R-:W-:-:S05]  /*1180*/  LOP3.LUT R2, R2, 0x10, R3, 0xd8, !PT ;  /* 0x0000001002027812 */ /* 0x008fca00078ed803 */
[----:B------:R5:W-:Y:S02]  /*1190*/  STS [UR11+0x8], R2 ;  /* 0x00000802ff007988 */ /* 0x000be4000800080b */
.L_x_37:
[----:B---3--:R-:W-:Y:S05]  /*11a0*/  BSYNC.RECONVERGENT B3 ;  /* 0x0000000000037941 */ /* 0x008fea0003800200 */
.L_x_36:
[----:B------:R-:W-:Y:S04]  /*11b0*/  BSSY.RECONVERGENT B4, `(.L_x_38) ;  /* 0x0000011000047945 */ /* 0x000fe80003800200 */
[----:B------:R-:W-:Y:S04]  /*11c0*/  BSSY.RELIABLE B3, `(.L_x_39) ;  /* 0x000000e000037945 */ /* 0x000fe80003800100 */
[----:B------:R-:W-:Y:S05]  /*11d0*/  @P3 BRA `(.L_x_40) ;  /* 0x0000000000243947 */ /* 0x000fea0003800000 */
[----:B-----5:R-:W3:Y:S01]  /*11e0*/  LDS R2, [UR11+0x34] ;  /* 0x0000340bff027984 */ /* 0x020ee20008000800 */
[----:B------:R-:W-:-:S05]  /*11f0*/  IMAD.MOV.U32 R3, RZ, RZ, 0x3f000000 ;  /* 0x3f000000ff037424 */ /* 0x000fca00078e00ff */
[----:B---3--:R-:W-:-:S05]  /*1200*/  LOP3.LUT R2, R2, 0xff000000, R3, 0xb8, !PT ;  /* 0xff00000002027812 */ /* 0x008fca00078eb803 */
[----:B------:R3:W-:Y:S01]  /*1210*/  STS [UR11+0x34], R2 ;  /* 0x00003402ff007988 */ /* 0x0007e2000800080b */
[----:B------:R-:W-:Y:S05]  /*1220*/  @P3 BRA `(.L_x_41) ;  /* 0x00000000001c3947 */ /* 0x000fea0003800000 */
[----:B---3--:R-:W3:Y:S01]  /*1230*/  LDS R2, [UR11+0x38] ;  /* 0x0000380bff027984 */ /* 0x008ee20008000800 */
[----:B------:R-:W-:-:S05]  /*1240*/  IMAD.MOV.U32 R3, RZ, RZ, 0x7f ;  /* 0x0000007fff037424 */ /* 0x000fca00078e00ff */
[----:B---3--:R-:W-:-:S05]  /*1250*/  LOP3.LUT R2, R2, 0xff, R3, 0xb8, !PT ;  /* 0x000000ff02027812 */ /* 0x008fca00078eb803 */
[----:B------:R3:W-:Y:S02]  /*1260*/  STS [UR11+0x38], R2 ;  /* 0x00003802ff007988 */ /* 0x0007e4000800080b */
.L_x_40:
[----:B------:R-:W-:Y:S05]  /*1270*/  @P3 BREAK.RELIABLE B3 ;  /* 0x0000000000033942 */ /* 0x000fea0003800100 */
[----:B------:R-:W-:Y:S05]  /*1280*/  @P3 BRA `(.L_x_42) ;  /* 0x00000000000c3947 */ /* 0x000fea0003800000 */
[----:B------:R2:W-:Y:S02]  /*1290*/  STS [UR11+0x20], R5 ;  /* 0x00002005ff007988 */ /* 0x0005e4000800080b */
.L_x_41:
[----:B------:R-:W-:Y:S05]  /*12a0*/  BSYNC.RELIABLE B3 ;  /* 0x0000000000037941 */ /* 0x000fea0003800100 */
.L_x_39:
[----:B------:R2:W-:Y:S02]  /*12b0*/  @!P3 STS [UR11+0x24], R4 ;  /* 0x00002404ff00b988 */ /* 0x0005e4000800080b */
.L_x_42:
[----:B------:R-:W-:Y:S05]  /*12c0*/  BSYNC.RECONVERGENT B4 ;  /* 0x0000000000047941 */ /* 0x000fea0003800200 */
.L_x_38:
[----:B------:R-:W-:Y:S05]  /*12d0*/  WARPSYNC.ALL ;  /* 0x0000000000007948 */ /* 0x000fea0003800000 */
[----:B------:R-:W-:Y:S01]  /*12e0*/  NOP ;  /* 0x0000000000007918 */ /* 0x000fe20000000000 */
[----:B------:R-:W-:Y:S04]  /*12f0*/  BSSY.RECONVERGENT B4, `(.L_x_43) ;  /* 0x000000e000047945 */ /* 0x000fe80003800200 */
[----:B------:R-:W-:Y:S05]  /*1300*/  @P3 BRA `(.L_x_44) ;  /* 0x0000000000303947 */ /* 0x000fea0003800000 */
[----:B------:R-:W2:Y:S02]  /*1310*/  LDS R3, [UR11+0x34] ;  /* 0x0000340bff037984 */ /* 0x000ea40008000800 */
[----:B--2---:R-:W2:Y:S02]  /*1320*/  LDC.64 R4, c[0x0][0x3b8] ;  /* 0x0000ee00ff047b82 */ /* 0x004ea40000000a00 */
[----:B---3-5:R-:W3:Y:S01]  /*1330*/  LDS R2, [UR11+0x1c] ;  /* 0x00001c0bff027984 */ /* 0x028ee20008000800 */
[C---:B--2---:R-:W-:Y:S01]  /*1340*/  SHF.L.U64.HI R5, R4.reuse, 0x1, R5 ;  /* 0x0000000104057819 */ /* 0x044fe20000010205 */
[----:B------:R-:W-:-:S03]  /*1350*/  IMAD.SHL.U32 R4, R4, 0x2, RZ ;  /* 0x0000000204047824 */ /* 0x000fc600078e00ff */
[--C-:B------:R-:W-:Y:S02]  /*1360*/  SHF.R.U32.HI R7, RZ, 0x4, R5.reuse ;  /* 0x00000004ff077819 */ /* 0x100fe40000011605 */
[----:B------:R-:W-:-:S05]  /*1370*/  SHF.R.U64 R4, R4, 0x4, R5 ;  /* 0x0000000404047819 */ /* 0x000fca0000001205 */
[----:B------:R2:W-:Y:S01]  /*1380*/  STS [UR11+0xc], R4 ;  /* 0x00000c04ff007988 */ /* 0x0005e2000800080b */
[----:B------:R-:W-:Y:S02]  /*1390*/  LOP3.LUT R3, R3, 0x7, RZ, 0xb8, !PT ;  /* 0x0000000703037812 */ /* 0x000fe400078eb8ff */
[----:B---3--:R-:W-:-:S03]  /*13a0*/  LOP3.LUT R2, R2, 0xf, R7, 0xb8, !PT ;  /* 0x0000000f02027812 */ /* 0x008fc600078eb807 */
[----:B------:R2:W-:Y:S04]  /*13b0*/  STS [UR11+0x34], R3 ;  /* 0x00003403ff007988 */ /* 0x0005e8000800080b */
[----:B------:R2:W-:Y:S02]  /*13c0*/  STS [UR11+0x1c], R2 ;  /* 0x00001c02ff007988 */ /* 0x0005e4000800080b */
.L_x_44:
[----:B------:R-:W-:Y:S05]  /*13d0*/  BSYNC.RECONVERGENT B4 ;  /* 0x0000000000047941 */ /* 0x000fea0003800200 */
.L_x_43:
[----:B------:R-:W-:Y:S04]  /*13e0*/  BSSY.RECONVERGENT B5, `(.L_x_45) ;  /* 0x000001a000057945 */ /* 0x000fe80003800200 */
[----:B------:R-:W-:Y:S04]  /*13f0*/  BSSY.RELIABLE B4, `(.L_x_46) ;  /* 0x0000015000047945 */ /* 0x000fe80003800100 */
[----:B------:R-:W-:Y:S05]  /*1400*/  @P3 BRA `(.L_x_47) ;  /* 0x0000000000203947 */ /* 0x000fea0003800000 */
[----:B--23-5:R-:W2:Y:S02]  /*1410*/  LDS R2, [UR11+0x34] ;  /* 0x0000340bff027984 */ /* 0x02cea40008000800 */
[----:B--2---:R-:W-:-:S05]  /*1420*/  LOP3.LUT R2, R2, 0x38, RZ, 0xb8, !PT ;  /* 0x0000003802027812 */ /* 0x004fca00078eb8ff */
[----:B------:R2:W-:Y:S01]  /*1430*/  STS [UR11+0x34], R2 ;  /* 0x00003402ff007988 */ /* 0x0005e2000800080b */
[----:B------:R-:W-:Y:S05]  /*1440*/  @P3 BRA `(.L_x_48) ;  /* 0x0000000000203947 */ /* 0x000fea0003800000 */
[----:B--2---:R-:W2:Y:S01]  /*1450*/  LDS R2, [UR11+0x8] ;  /* 0x0000080bff027984 */ /* 0x004ea20008000800 */
[----:B------:R-:W-:-:S05]  /*1460*/  IMAD.MOV.U32 R3, RZ, RZ, 0x780 ;  /* 0x00000780ff037424 */ /* 0x000fca00078e00ff */
[----:B--2---:R-:W-:-:S05]  /*1470*/  LOP3.LUT R2, R2, 0x500, R3, 0xd8, !PT ;  /* 0x0000050002027812 */ /* 0x004fca00078ed803 */
[----:B------:R2:W-:Y:S02]  /*1480*/  STS [UR11+0x8], R2 ;  /* 0x00000802ff007988 */ /* 0x0005e4000800080b */
.L_x_47:
[----:B------:R-:W-:Y:S05]  /*1490*/  @P3 BRA `(.L_x_49) ;  /* 0x0000000000283947 */ /* 0x000fea0003800000 */
[----:B--23-5:R-:W2:Y:S02]  /*14a0*/  LDS R2, [UR11+0x8] ;  /* 0x0000080bff027984 */ /* 0x02cea40008000800 */
[----:B--2---:R-:W-:-:S05]  /*14b0*/  LOP3.LUT R2, R2, 0x1800, RZ, 0xb8, !PT ;  /* 0x0000180002027812 */ /* 0x004fca00078eb8ff */
[----:B------:R3:W-:Y:S02]  /*14c0*/  STS [UR11+0x8], R2 ;  /* 0x00000802ff007988 */ /* 0x0007e4000800080b */
.L_x_48:
[----:B------:R-:W-:Y:S05]  /*14d0*/  @P3 BREAK.RELIABLE B4 ;  /* 0x0000000000043942 */ /* 0x000fea0003800100 */
[----:B------:R-:W-:Y:S05]  /*14e0*/  @P3 BRA `(.L_x_50) ;  /* 0x0000000000243947 */ /* 0x000fea0003800000 */
[----:B--23--:R-:W2:Y:S01]  /*14f0*/  LDS R2, [UR11+0x8] ;  /* 0x0000080bff027984 */ /* 0x00cea20008000800 */
[----:B------:R-:W-:-:S05]  /*1500*/  IMAD.MOV.U32 R3, RZ, RZ, 0x6000 ;  /* 0x00006000ff037424 */ /* 0x000fca00078e00ff */
[----:B--2---:R-:W-:-:S04]  /*1510*/  LOP3.LUT R2, R2, 0x6000, R3, 0xd8, !PT ;  /* 0x0000600002027812 */ /* 0x004fc800078ed803 */
[----:B------:R-:W-:-:S05]  /*1520*/  LOP3.LUT R2, R2, 0x400000, RZ, 0xb8, !PT ;  /* 0x0040000002027812 */ /* 0x000fca00078eb8ff */
[----:B------:R2:W-:Y:S02]  /*1530*/  STS [UR11+0x8], R2 ;  /* 0x00000802ff007988 */ /* 0x0005e4000800080b */
.L_x_49:
[----:B------:R-:W-:Y:S05]  /*1540*/  BSYNC.RELIABLE B4 ;  /* 0x0000000000047941 */ /* 0x000fea0003800100 */
.L_x_46:
[----:B--23-5:R-:W2:Y:S02]  /*1550*/  @!P3 LDS R2, [UR11+0x8] ;  /* 0x0000080bff02b984 */ /* 0x02cea40008000800 */
[----:B--2---:R-:W-:-:S05]  /*1560*/  @!P3 LOP3.LUT R2, R2, 0x8000, RZ, 0xb8, !PT ;  /* 0x000080000202b812 */ /* 0x004fca00078eb8ff */
[----:B------:R5:W-:Y:S02]  /*1570*/  @!P3 STS [UR11+0x8], R2 ;  /* 0x00000802ff00b988 */ /* 0x000be4000800080b */
.L_x_50:
[----:B------:R-:W-:Y:S05]  /*1580*/  BSYNC.RECONVERGENT B5 ;  /* 0x0000000000057941 */ /* 0x000fea0003800200 */
.L_x_45:
[----:B------:R-:W-:Y:S05]  /*1590*/  WARPSYNC.ALL ;  /* 0x0000000000007948 */ /* 0x000fea0003800000 */
[----:B------:R-:W-:Y:S01]  /*15a0*/  NOP ;  /* 0x0000000000007918 */ /* 0x000fe20000000000 */
[----:B------:R-:W-:-:S04]  /*15b0*/  UIADD3 UR4, UPT, UPT, UR4, 0x100, URZ ;  /* 0x0000010004047890 */ /* 0x000fc8000fffe0ff */
[----:B------:R-:W-:-:S04]  /*15c0*/  UIADD3 UR12, UP0, UPT, UR4, UR12, URZ ;  /* 0x0000000c040c7290 */ /* 0x000fc8000ff1e0ff */
[----:B------:R-:W-:Y:S01]  /*15d0*/  ULEA.HI.X.SX32 UR13, UR4, UR13, 0x1, UP0 ;  /* 0x0000000d040d7291 */ /* 0x000fe200080f0eff */
[----:B------:R-:W-:Y:S11]  /*15e0*/  @P0 BRA `(.L_x_51) ;  /* 0x0000000000300947 */ /* 0x000ff60003800000 */
[----:B--23-5:R-:W2:Y:S01]  /*15f0*/  S2R R2, SR_LANEID ;  /* 0x0000000000027919 */ /* 0x02cea20000000000 */
[----:B------:R-:W-:Y:S05]  /*1600*/  WARPSYNC.ALL ;  /* 0x0000000000007948 */ /* 0x000fea0003800000 */
[----:B------:R-:W-:Y:S01]  /*1610*/  NOP ;  /* 0x0000000000007918 */ /* 0x000fe20000000000 */
[----:B--2---:R-:W-:-:S05]  /*1620*/  IMAD.SHL.U32 R4, R2, 0x4, RZ ;  /* 0x0000000402047824 */ /* 0x004fca00078e00ff */
[----:B------:R-:W2:Y:S01]  /*1630*/  LDS R5, [R4+UR11] ;  /* 0x0000000b04057984 */ /* 0x000ea20008000800 */
[----:B------:R-:W-:-:S05]  /*1640*/  IADD3 R2, P1, PT, R4, UR12, RZ ;  /* 0x0000000c04027c10 */ /* 0x000fca000ff3e0ff */
[----:B------:R-:W-:-:S05]  /*1650*/  IMAD.X R3, RZ, RZ, UR13, P1 ;  /* 0x0000000dff037e24 */ /* 0x000fca00088e06ff */
[----:B--2---:R2:W3:Y:S01]  /*1660*/  ATOMG.E.EXCH.STRONG.GPU PT, RZ, [R2], R5 ;  /* 0x0000000502ff73a8 */ /* 0x0044e200041ee100 */
[----:B------:R-:W-:-:S04]  /*1670*/  DEPBAR {5,4,3,2,1,0} ;  /* 0x0000003f0000791a */ /* 0x000fc80000000000 */
[----:B------:R-:W5:Y:S02]  /*1680*/  CCTL.E.C.LDCU.IV.DEEP [UR12] ;  /* 0x000000000c007540 */ /* 0x000f640009c08000 */
[----:B-----5:R2:W-:Y:S01]  /*1690*/  UTMACCTL.IV [UR12] ;  /* 0x000000000c0079b9 */ /* 0x0205e20008000000 */
[----:B------:R-:W-:Y:S01]  /*16a0*/  NOP ;  /* 0x0000000000007918 */ /* 0x000fe20000000000 */
.L_x_51:
[----:B------:R-:W-:Y:S05]  /*16b0*/  @P0 BRA `(.L_x_52) ;  /* 0x00000000000c0947 */ /* 0x000fea0003800000 */
[----:B------:R0:W-:Y:S01]  /*16c0*/  UTMACMDFLUSH ;  /* 0x00000000000079b7 */ /* 0x0001e20000000000 */
[----:B------:R-:W-:Y:S05]  /*16d0*/  @P0 BRA `(.L_x_52) ;  /* 0x0000000000040947 */ /* 0x000fea0003800000 */
[----:B------:R-:W-:-:S04]  /*16e0*/  DEPBAR.LE SB0, 0x0 ;  /* 0x000080000000791a */ /* 0x000fc80000000000 */
.L_x_52:
[----:B------:R-:W-:Y:S05]  /*16f0*/  WARPSYNC.ALL ;  /* 0x0000000000007948 */ /* 0x000fea0003800000 */
[----:B------:R-:W-:Y:S01]  /*1700*/  NOP ;  /* 0x0000000000007918 */ /* 0x000fe20000000000 */
[----:B---3--:R-:W-:Y:S01]  /*1710*/  BAR.SYNC.DEFER_BLOCKING 0x0 ;  /* 0x0000000000007b1d */ /* 0x008fe20000010000 */
[----:B--2--5:R-:W-:Y:S01]  /*1720*/  SHF.R.U32.HI R2, RZ, 0x5, R0 ;  /* 0x00000005ff027819 */ /* 0x024fe20000011600 */
[----:B------:R-:W-:-:S03]  /*1730*/  USHF.L.U32 UR7, UR7, 0x8, URZ ;  /* 0x0000000807077899 */ /* 0x000fc600080006ff */
[----:B------:R-:W-:Y:S01]  /*1740*/  R2UR UR14, R2 ;  /* 0x00000000020e72ca */ /* 0x000fe200000e0000 */
[----:B------:R-:W-:Y:S01]  /*1750*/  VOTEU.ALL UP0, P3 ;  /* 0x0000000000ff7886 */ /* 0x000fe20001800000 */
[----:B------:R-:W-:Y:S01]  /*1760*/  UMOV UR4, 0x1 ;  /* 0x0000000100047882 */ /* 0x000fe20000000000 */
[----:B------:R-:W-:Y:S01]  /*1770*/  VOTEU.ALL UP1, P3 ;  /* 0x0000000000ff7886 */ /* 0x000fe20001820000 */
[----:B------:R-:W-:Y:S02]  /*1780*/  BSSY.RECONVERGENT B5, `(.L_x_53) ;  /* 0x0000018000057945 */ /* 0x000fe40003800200 */
[----:B------:R-:W-:-:S04]  /*1790*/  @!UP0 UIADD3 UR16, UPT, UPT, -UR4, 0x100000, URZ ;  /* 0x0010000004108890 */ /* 0x000fc8000fffe1ff */
[----:B------:R-:W-:Y:S02]  /*17a0*/  @!UP0 USHF.L.U32 UR17, UR16, 0xb, URZ ;  /* 0x0000000b10118899 */ /* 0x000fe400080006ff */
[----:B------:R-:W-:Y:S02]  /*17b0*/  @!UP0 USHF.L.U32 UR16, UR16, 0x1, URZ ;  /* 0x0000000110108899 */ /* 0x000fe400080006ff */
[----:B------:R-:W-:-:S04]  /*17c0*/  @!UP0 UIADD3 UR4, UPT, UPT, -UR4, 0x100000, URZ ;  /* 0x0010000004048890 */ /* 0x000fc8000fffe1ff */
[----:B------:R-:W-:Y:S02]  /*17d0*/  @!UP0 USHF.L.U32 UR5, UR4, 0xb, URZ ;  /* 0x0000000b04058899 */ /* 0x000fe400080006ff */
[----:B------:R-:W-:Y:S01]  /*17e0*/  @!UP0 USHF.L.U32 UR4, UR4, 0x1, URZ ;  /* 0x0000000104048899 */ /* 0x000fe200080006ff */
[----:B------:R-:W-:Y:S01]  /*17f0*/  VOTEU.ALL UP0, P3 ;  /* 0x0000000000ff7886 */ /* 0x000fe20001800000 */
[----:B------:R-:W2:Y:S04]  /*1800*/  FENCE.VIEW.ASYNC.S ;  /* 0x00000000000073c6 */ /* 0x000ea80000000000 */
[----:B--2---:R2:W3:Y:S06]  /*1810*/  @!UP0 SYNCS.EXCH.64 URZ, [UR11+0x48000], UR16 ;  /* 0x048000100bff85b2 */ /* 0x0044ec0008000100 */
[----:B------:R2:W3:Y:S02]  /*1820*/  @!UP1 SYNCS.EXCH.64 URZ, [UR11+0x48020], UR4 ;  /* 0x048020040bff95b2 */ /* 0x0004e40008000100 */
[----:B---3--:R-:W-:Y:S06]  /*1830*/  BAR.SYNC.DEFER_BLOCKING 0x0 ;  /* 0x0000000000007b1d */ /* 0x008fec0000010000 */
[----:B------:R-:W-:Y:S05]  /*1840*/  @P3 BRA `(.L_x_54) ;  /* 0x00000000002c3947 */ /* 0x000fea0003800000 */
[----:B--2---:R-:W-:Y:S02]  /*1850*/  UMOV UR4, 0x1 ;  /* 0x0000000100047882 */ /* 0x004fe40000000000 */
[----:B------:R-:W-:-:S04]  /*1860*/  UIADD3 UR16, UPT, UPT, -UR4, 0x100000, URZ ;  /* 0x0010000004107890 */ /* 0x000fc8000fffe1ff */
[----:B------:R-:W-:Y:S02]  /*1870*/  USHF.L.U32 UR17, UR16, 0xb, URZ ;  /* 0x0000000b10117899 */ /* 0x000fe400080006ff */
[----:B------:R-:W-:Y:S02]  /*1880*/  USHF.L.U32 UR16, UR16, 0x1, URZ ;  /* 0x0000000110107899 */ /* 0x000fe400080006ff */
[----:B------:R-:W-:-:S04]  /*1890*/  UIADD3 UR4, UPT, UPT, -UR4, 0x100000, URZ ;  /* 0x0010000004047890 */ /* 0x000fc8000fffe1ff */
[----:B------:R-:W-:Y:S02]  /*18a0*/  USHF.L.U32 UR5, UR4, 0xb, URZ ;  /* 0x0000000b04057899 */ /* 0x000fe400080006ff */
[----:B------:R-:W-:Y:S01]  /*18b0*/  USHF.L.U32 UR4, UR4, 0x1, URZ ;  /* 0x0000000104047899 */ /* 0x000fe200080006ff */
[----:B------:R-:W2:Y:S03]  /*18c0*/  FENCE.VIEW.ASYNC.S ;  /* 0x00000000000073c6 */ /* 0x000ea60000000000 */
[----:B--2---:R3:W5:Y:S08]  /*18d0*/  SYNCS.EXCH.64 URZ, [UR11+0x48008], UR16 ;  /* 0x048008100bff75b2 */ /* 0x0047700008000100 */
[----:B------:R3:W2:Y:S02]  /*18e0*/  SYNCS.EXCH.64 URZ, [UR11+0x48028], UR4 ;  /* 0x048028040bff75b2 */ /* 0x0006a40008000100 */
[----:B---3--:R-:W-:Y:S01]  /*18f0*/  NOP ;  /* 0x0000000000007918 */ /* 0x008fe20000000000 */
.L_x_54:
[----:B--2---:R-:W-:Y:S05]  /*1900*/  BSYNC.RECONVERGENT B5 ;  /* 0x0000000000057941 */ /* 0x004fea0003800200 */
.L_x_53:
[----:B-----5:R-:W-:Y:S01]  /*1910*/  BAR.SYNC.DEFER_BLOCKING 0x0 ;  /* 0x0000000000007b1d */ /* 0x020fe20000010000 */
[----:B------:R-:W-:Y:S01]  /*1920*/  UIADD3 UR6, UPT, UPT, UR11, 0x48020, URZ ;  /* 0x000480200b067890 */ /* 0x000fe2000fffe0ff */
[----:B------:R-:W-:Y:S01]  /*1930*/  ISETP.GE.AND P0, PT, R12, 0x1, PT ;  /* 0x000000010c00780c */ /* 0x000fe20003f06270 */
[----:B------:R-:W-:-:S03]  /*1940*/  USHF.L.U32 UR23, UR15, 0x7, URZ ;  /* 0x000000070f177899 */ /* 0x000fc600080006ff */
[----:B------:R-:W-:Y:S04]  /*1950*/  BSSY.RECONVERGENT B5, `(.L_x_55) ;  /* 0x000000d000057945 */ /* 0x000fe80003800200 */
[----:B------:R-:W-:Y:S05]  /*1960*/  @P3 BRA `(.L_x_56) ;  /* 0x00000000002c3947 */ /* 0x000fea0003800000 */
[----:B------:R-:W-:Y:S02]  /*1970*/  UMOV UR4, 0x1 ;  /* 0x0000000100047882 */ /* 0x000fe40000000000 */
[----:B------:R-:W-:-:S04]  /*1980*/  UIADD3 UR16, UPT, UPT, -UR4, 0x100000, URZ ;  /* 0x0010000004107890 */ /* 0x000fc8000fffe1ff */
[----:B------:R-:W-:Y:S02]  /*1990*/  USHF.L.U32 UR17, UR16, 0xb, URZ ;  /* 0x0000000b10117899 */ /* 0x000fe400080006ff */
[----:B------:R-:W-:Y:S02]  /*19a0*/  USHF.L.U32 UR16, UR16, 0x1, URZ ;  /* 0x0000000110107899 */ /* 0x000fe400080006ff */
[----:B------:R-:W-:-:S04]  /*19b0*/  UIADD3 UR4, UPT, UPT, -UR4, 0x100000, URZ ;  /* 0x0010000004047890 */ /* 0x000fc8000fffe1ff */
[----:B------:R-:W-:Y:S02]  /*19c0*/  USHF.L.U32 UR5, UR4, 0xb, URZ ;  /* 0x0000000b04057899 */ /* 0x000fe400080006ff */
[----:B------:R-:W-:Y:S01]  /*19d0*/  USHF.L.U32 UR4, UR4, 0x1, URZ ;  /* 0x0000000104047899 */ /* 0x000fe200080006ff */
[----:B------:R-:W2:Y:S03]  /*19e0*/  FENCE.VIEW.ASYNC.S ;  /* 0x00000000000073c6 */ /* 0x000ea60000000000 */
[----:B--2---:R2:W3:Y:S08]  /*19f0*/  SYNCS.EXCH.64 URZ, [UR11+0x48010], UR16 ;  /* 0x048010100bff75b2 */ /* 0x0044f00008000100 */
[----:B------:R2:W5:Y:S01]  /*1a00*/  SYNCS.EXCH.64 URZ, [UR11+0x48030], UR4 ;  /* 0x048030040bff75b2 */ /* 0x0005620008000100 */
[----:B------:R-:W-:Y:S01]  /*1a10*/  NOP ;  /* 0x0000000000007918 */ /* 0x000fe20000000000 */
.L_x_56:
[----:B--2---:R-:W-:Y:S05]  /*1a20*/  BSYNC.RECONVERGENT B5 ;  /* 0x0000000000057941 */ /* 0x004fea0003800200 */
.L_x_55:
[----:B------:R-:W-:Y:S05]  /*1a30*/  @!P0 BRA `(.L_x_57) ;  /* 0x0000000c00508947 */ /* 0x000fea0003800000 */
[----:B---3-5:R-:W-:Y:S01]  /*1a40*/  BAR.SYNC.DEFER_BLOCKING 0x0 ;  /* 0x0000000000007b1d */ /* 0x028fe20000010000 */
[----:B------:R-:W-:Y:S01]  /*1a50*/  ELECT P1, URZ, PT ;  /* 0x0000000000ff782f */ /* 0x000fe20003820000 */
[----:B------:R-:W-:Y:S01]  /*1a60*/  @!P3 IMAD.MOV.U32 R2, RZ, RZ, 0x18000 ;  /* 0x00018000ff02b424 */ /* 0x000fe200078e00ff */
[----:B------:R-:W-:Y:S02]  /*1a70*/  ULOP3.LUT UR4, UR14, 0x1, URZ, 0xc0, !UPT ;  /* 0x000000010e047892 */ /* 0x000fe4000f8ec0ff */
[C---:B------:R-:W-:Y:S02]  /*1a80*/  ISETP.LT.U32.AND P1, PT, R132.reuse, 0x40, P1 ;  /* 0x000000408400780c */ /* 0x040fe40000f21070 */
[----:B------:R-:W-:Y:S01]  /*1a90*/  ELECT P0, URZ, PT ;  /* 0x0000000000ff782f */ /* 0x000fe20003800000 */
[----:B------:R-:W-:Y:S02]  /*1aa0*/  ULEA UR5, UR4, UR11, 0xe ;  /* 0x0000000b04057291 */ /* 0x000fe4000f8e70ff */
[----:B------:R-:W-:Y:S01]  /*1ab0*/  USHF.L.U32 UR22, UR4, 0x6, URZ ;  /* 0x0000000604167899 */ /* 0x000fe200080006ff */
[----:B------:R-:W-:Y:S01]  /*1ac0*/  ISETP.LT.U32.AND P0, PT, R132, 0x40, P0 ;  /* 0x000000408400780c */ /* 0x000fe20000701070 */
[----:B------:R-:W-:Y:S01]  /*1ad0*/  ULEA UR16, UR4, UR5, 0xe ;  /* 0x0000000504107291 */ /* 0x000fe2000f8e70ff */
[----:B------:R-:W-:-:S04]  /*1ae0*/  UMOV UR19, UR7 ;  /* 0x0000000700137c82 */ /* 0x000fc80008000000 */
[----:B------:R-:W-:Y:S01]  /*1af0*/  UMOV UR18, UR22 ;  /* 0x0000001600127c82 */ /* 0x000fe20008000000 */
[----:B------:R-:W-:Y:S01]  /*1b00*/  VOTEU.ANY UP0, P1 ;  /* 0x0000000000ff7886 */ /* 0x000fe20000800100 */
[----:B------:R-:W-:-:S04]  /*1b10*/  VOTEU.ANY UP2, P1 ;  /* 0x0000000000ff7886 */ /* 0x000fc80000840100 */
[----:B------:R-:W-:Y:S01]  /*1b20*/  @UP0 UIADD3 UR20, UPT, UPT, UR5, 0x30000, URZ ;  /* 0x0003000005140890 */ /* 0x000fe2000fffe0ff */
[----:B------:R2:W-:Y:S01]  /*1b30*/  @!P3 SYNCS.ARRIVE.TRANS64 RZ, [UR11+0x48000], R2 ;  /* 0x04800002ffffb9a7 */ /* 0x0005e2000800000b */
[----:B------:R-:W-:Y:S01]  /*1b40*/  @UP0 UIADD3 UR21, UPT, UPT, UR11, 0x48000, URZ ;  /* 0x000480000b150890 */ /* 0x000fe2000fffe0ff */
[----:B------:R-:W-:Y:S06]  /*1b50*/  BAR.SYNC.DEFER_BLOCKING 0x0 ;  /* 0x0000000000007b1d */ /* 0x000fec0000010000 */
[----:B------:R-:W-:Y:S01]  /*1b60*/  VOTEU.ANY UP1, P0 ;  /* 0x0000000000ff7886 */ /* 0x000fe20000020100 */
[----:B------:R-:W-:-:S04]  /*1b70*/  VOTEU.ANY UP0, P0 ;  /* 0x0000000000ff7886 */ /* 0x000fc80000000100 */
[----:B------:R-:W-:Y:S01]  /*1b80*/  @UP1 UIADD3 UR17, UPT, UPT, UR11, 0x48000, URZ ;  /* 0x000480000b111890 */ /* 0x000fe2000fffe0ff */
[----:B------:R2:W-:Y:S01]  /*1b90*/  @UP2 UTMALDG.2D [UR20], [UR8] ;  /* 0x00000014080025b4 */ /* 0x0005e20008008000 */
[----:B------:R3:W-:Y:S06]  /*1ba0*/  MEMBAR.ALL.CTA ;  /* 0x0000000000007992 */ /* 0x0007ec0000008000 */
[----:B---3--:R-:W3:Y:S02]  /*1bb0*/  FENCE.VIEW.ASYNC.S ;  /* 0x00000000000073c6 */ /* 0x008ee40000000000 */
[----:B---3--:R-:W-:Y:S06]  /*1bc0*/  BAR.SYNC.DEFER_BLOCKING 0x0 ;  /* 0x0000000000007b1d */ /* 0x008fec0000010000 */
[----:B------:R2:W-:Y:S01]  /*1bd0*/  @UP0 UTMALDG.2D [UR16], [UR32] ;  /* 0x00000010200005b4 */ /* 0x0005e20008008000 */
[----:B------:R-:W-:Y:S01]  /*1be0*/  UISETP.NE.U32.AND UP0, UPT, UR14, URZ, UPT ;  /* 0x000000ff0e00728c */ /* 0x000fe2000bf05070 */
[----:B------:R-:W-:Y:S06]  /*1bf0*/  BAR.SYNC.DEFER_BLOCKING 0x0 ;  /* 0x0000000000007b1d */ /* 0x000fec0000010000 */
[----:B------:R-:W3:Y:S02]  /*1c00*/  SYNCS.PHASECHK.TRANS64.TRYWAIT P0, [UR11+0x48000], RZ ;  /* 0x048000ffff0075a7 */ /* 0x000ee4000800110b */
[----:B--23--:R-:W-:Y:S05]  /*1c10*/  @!P0 BRA `(.L_x_58) ;  /* 0x0000001400948947 */ /* 0x00cfea0003800000 */
.L_x_74:
[----:B------:R-:W-:Y:S05]  /*1c20*/  BRA.U UP0, `(.L_x_59) ;  /* 0x0000000100c87547 */ /* 0x000fea000b800000 */
[----:B------:R-:W-:Y:S02]  /*1c30*/  USHF.R.U32.HI UR16, URZ, 0x4, UR11 ;  /* 0x00000004ff107899 */ /* 0x000fe4000801160b */
[----:B------:R-:W-:Y:S02]  /*1c40*/  UIADD3 UR15, UPT, UPT, UR11, 0x30000, URZ ;  /* 0x000300000b0f7890 */ /* 0x000fe4000fffe0ff */
[----:B------:R-:W-:Y:S02]  /*1c50*/  USGXT.U32 UR16, UR16, 0xe ;  /* 0x0000000e1010789a */ /* 0x000fe40008000000 */
[----:B------:R-:W-:Y:S02]  /*1c60*/  USHF.R.U32.HI UR15, URZ, 0x4, UR15 ;  /* 0x00000004ff0f7899 */ /* 0x000fe4000801160f */
[----:B------:R-:W-:Y:S02]  /*1c70*/  UIADD3 UR48, UP0, UPT, UR16, 0x2, URZ ;  /* 0x0000000210307890 */ /* 0x000fe4000ff1e0ff */
[----:B------:R-:W-:Y:S01]  /*1c80*/  USGXT.U32 UR18, UR15, 0xe ;  /* 0x0000000e0f12789a */ /* 0x000fe20008000000 */
[----:B------:R-:W-:Y:S01]  /*1c90*/  UMOV UR5, URZ ;  /* 0x000000ff00057c82 */ /* 0x000fe20008000000 */
[----:B------:R-:W-:Y:S01]  /*1ca0*/  UMOV UR4, URZ ;  /* 0x000000ff00047c82 */ /* 0x000fe20008000000 */
[----:B------:R-:W-:-:S02]  /*1cb0*/  UIADD3.X UR49, UPT, UPT, UR5, 0x40004040, URZ, UP0, !UPT ;  /* 0x4000404005317890 */ /* 0x000fc400087fe4ff */
[----:B------:R-:W-:Y:S02]  /*1cc0*/  UIADD3 UR50, UP0, UPT, UR18, 0x2, URZ ;  /* 0x0000000212327890 */ /* 0x000fe4000ff1e0ff */
[----:B------:R-:W-:Y:S02]  /*1cd0*/  UIADD3.64 UR24, UPT, UPT, UR48, 0x2, URZ ;  /* 0x0000000230187897 */ /* 0x000fe4000fffe0ff */
[----:B------:R-:W-:Y:S02]  /*1ce0*/  UIADD3.X UR51, UPT, UPT, UR4, 0x40004040, URZ, UP0, !UPT ;  /* 0x4000404004337890 */ /* 0x000fe400087fe4ff */
[----:B------:R-:W-:Y:S02]  /*1cf0*/  UIADD3.64 UR28, UPT, UPT, UR48, 0x4, URZ ;  /* 0x00000004301c7897 */ /* 0x000fe4000fffe0ff */
[----:B------:R-:W-:Y:S02]  /*1d00*/  UIADD3.64 UR4, UPT, UPT, UR50, 0x2, URZ ;  /* 0x0000000232047897 */ /* 0x000fe4000fffe0ff */
[----:B------:R-:W-:-:S02]  /*1d10*/  UIADD3.64 UR26, UPT, UPT, UR50, 0x4, URZ ;  /* 0x00000004321a7897 */ /* 0x000fc4000fffe0ff */
[----:B------:R-:W-:Y:S02]  /*1d20*/  UIADD3.64 UR34, UPT, UPT, UR48, 0x7fe, URZ ;  /* 0x000007fe30227897 */ /* 0x000fe4000fffe0ff */
[----:B------:R-:W-:Y:S02]  /*1d30*/  UIADD3.64 UR30, UPT, UPT, UR50, 0x3fe, URZ ;  /* 0x000003fe321e7897 */ /* 0x000fe4000fffe0ff */
[----:B------:R-:W-:Y:S02]  /*1d40*/  UIADD3.64 UR38, UPT, UPT, UR48, 0x800, URZ ;  /* 0x0000080030267897 */ /* 0x000fe4000fffe0ff */
[----:B------:R-:W-:Y:S02]  /*1d50*/  UIADD3.64 UR36, UPT, UPT, UR50, 0x400, URZ ;  /* 0x0000040032247897 */ /* 0x000fe4000fffe0ff */
[----:B------:R-:W-:Y:S02]  /*1d60*/  UIADD3.64 UR42, UPT, UPT, UR48, 0x802, URZ ;  /* 0x00000802302a7897 */ /* 0x000fe4000fffe0ff */
[----:B------:R-:W-:Y:S01]  /*1d70*/  UIADD3.64 UR40, UPT, UPT, UR50, 0x402, URZ ;  /* 0x0000040232287897 */ /* 0x000fe2000fffe0ff */
[----:B------:R-:W-:Y:S01]  /*1d80*/  UMOV UR20, 0x0 ;  /* 0x0000000000147882 */ /* 0x000fe20000000000 */
[----:B------:R-:W-:Y:S01]  /*1d90*/  UMOV UR21, 0x8400490 ;  /* 0x0840049000157882 */ /* 0x000fe20000000000 */
[----:B------:R-:W-:Y:S01]  /*1da0*/  UIADD3.64 UR46, UPT, UPT, UR48, 0x804, URZ ;  /* 0x00000804302e7897 */ /* 0x000fe2000fffe0ff */
[----:B------:R-:W-:Y:S01]  /*1db0*/  UMOV UR17, 0x40004040 ;  /* 0x4000404000117882 */ /* 0x000fe20000000000 */
[----:B------:R-:W-:Y:S01]  /*1dc0*/  UIADD3.64 UR44, UPT, UPT, UR50, 0x404, URZ ;  /* 0x00000404322c7897 */ /* 0x000fe2000fffe0ff */
[----:B------:R-:W-:Y:S01]  /*1dd0*/  UMOV UR19, 0x40004040 ;  /* 0x4000404000137882 */ /* 0x000fe20000000000 */
[----:B------:R-:W-:Y:S01]  /*1de0*/  UMOV UR52, 0x0 ;  /* 0x0000000000347882 */ /* 0x000fe20000000000 */
[----:B------:R-:W-:Y:S01]  /*1df0*/  UMOV UR53, 0x8400490 ;  /* 0x0840049000357882 */ /* 0x000fe20000000000 */
[----:B------:R-:W-:Y:S01]  /*1e00*/  UMOV UR54, 0x0 ;  /* 0x0000000000367882 */ /* 0x000fe20000000000 */
[----:B------:R-:W-:Y:S01]  /*1e10*/  UMOV UR55, 0x8400490 ;  /* 0x0840049000377882 */ /* 0x000fe20000000000 */
[----:B------:R2:W-:Y:S01]  /*1e20*/  UTCHMMA gdesc[UR18], gdesc[UR16], tmem[UR10], tmem[UR20], idesc[UR21], !UPT ;  /* 0x00ff1410120075ea */ /* 0x0005e2000f80000a */
[----:B------:R-:W-:Y:S01]  /*1e30*/  UMOV UR56, 0x0 ;  /* 0x0000000000387882 */ /* 0x000fe20000000000 */
[----:B------:R-:W-:Y:S01]  /*1e40*/  UMOV UR57, 0x8400490 ;  /* 0x0840049000397882 */ /* 0x000fe20000000000 */
[----:B------:R2:W-:Y:S01]  /*1e50*/  UTCHMMA gdesc[UR50], gdesc[UR48], tmem[UR10], tmem[UR52], idesc[UR53], UPT ;  /* 0x00ff3430320075ea */ /* 0x0005e2000b80000a */
        /* <DEDUP_REMOVED lines=12> */
[----:B------:R2:W-:Y:S01]  /*1f20*/  UTCHMMA gdesc[UR40], gdesc[UR42], tmem[UR10], tmem[UR62], idesc[UR63], UPT ;  /* 0x00ff3e2a280075ea */ /* 0x0005e2000b80000a */
[----:B------:R2:W-:Y:S01]  /*1f30*/  UTCHMMA gdesc[UR44], gdesc[UR46], tmem[UR10], tmem[UR64], idesc[UR65], UPT ;  /* 0x00ff402e2c0075ea */ /* 0x0005e2000b80000a */
[----:B------:R-:W-:Y:S01]  /*1f40*/  NOP ;  /* 0x0000000000007918 */ /* 0x000fe20000000000 */
.L_x_59:
[----:B------:R-:W-:Y:S01]  /*1f50*/  ELECT P0, URZ, PT ;  /* 0x0000000000ff782f */ /* 0x000fe20003800000 */
[----:B--2---:R-:W-:Y:S01]  /*1f60*/  UMOV UR4, UR6 ;  /* 0x0000000600047c82 */ /* 0x004fe20008000000 */
[----:B------:R-:W-:Y:S02]  /*1f70*/  UMOV UR5, URZ ;  /* 0x000000ff00057c82 */ /* 0x000fe40008000000 */
[----:B------:R-:W-:-:S13]  /*1f80*/  ISETP.LT.U32.AND P0, PT, R132, 0x20, P0 ;  /* 0x000000208400780c */ /* 0x000fda0000701070 */
[----:B------:R-:W-:Y:S01]  /*1f90*/  VOTEU.ANY UP0, P0 ;  /* 0x0000000000ff7886 */ /* 0x000fe20000000100 */
[----:B------:R-:W-:Y:S01]  /*1fa0*/  VOTEU.ANY UP1, P0 ;  /* 0x0000000000ff7886 */ /* 0x000fe20000020100 */
[----:B------:R-:W-:-:S03]  /*1fb0*/  ISETP.GE.U32.AND P0, PT, R12, 0x81, PT ;  /* 0x000000810c00780c */ /* 0x000fc60003f06070 */
[----:B------:R-:W-:Y:S02]  /*1fc0*/  @UP0 UMOV UR4, UR4 ;  /* 0x0000000400040c82 */ /* 0x000fe40008000000 */
[----:B------:R2:W-:Y:S01]  /*1fd0*/  @UP1 UTCBAR [UR4], URZ ;  /* 0x000000ff040013e9 */ /* 0x0005e200080000ff */
[----:B------:R-:W-:Y:S06]  /*1fe0*/  BAR.SYNC.DEFER_BLOCKING 0x0 ;  /* 0x0000000000007b1d */ /* 0x000fec0000010000 */
[----:B------:R-:W3:Y:S02]  /*1ff0*/  SYNCS.PHASECHK.TRANS64.TRYWAIT P1, [UR11+0x48020], RZ ;  /* 0x048020ffff0075a7 */ /* 0x000ee4000802110b */
[----:B--23--:R-:W-:Y:S05]  /*2000*/  @!P1 BRA `(.L_x_60) ;  /* 0x0000001000a49947 */ /* 0x00cfea0003800000 */
.L_x_75:
[----:B------:R-:W-:Y:S01]  /*2010*/  IMAD.MOV.U32 R2, RZ, RZ, RZ ;  /* 0x000000ffff027224 */ /* 0x000fe200078e00ff */
[----:B------:R-:W-:Y:S06]  /*2020*/  @!P0 BRA `(.L_x_57) ;  /* 0x0000000400d48947 */ /* 0x000fec0003800000 */
[----:B------:R-:W2:Y:S01]  /*2030*/  LDCU UR34, c[0x0][0x3a0] ;  /* 0x00007400ff2277ac */ /* 0x000ea20008000800 */
[----:B------:R-:W-:Y:S01]  /*2040*/  UMOV UR35, 0x80 ;  /* 0x0000008000237882 */ /* 0x000fe20000000000 */
[----:B------:R-:W-:-:S05]  /*2050*/  UMOV UR15, 0x1 ;  /* 0x00000001000f7882 */ /* 0x000fca0000000000 */
.L_x_64:
[----:B------:R-:W-:Y:S01]  /*2060*/  BAR.SYNC.DEFER_BLOCKING 0x0 ;  /* 0x0000000000007b1d */ /* 0x000fe20000010000 */
[----:B------:R-:W-:Y:S01]  /*2070*/  ULEA UR42, UR15, UR11, 0x3 ;  /* 0x0000000b0f2a7291 */ /* 0x000fe2000f8e18ff */
[----:B------:R-:W-:Y:S01]  /*2080*/  @!P3 IMAD.MOV.U32 R3, RZ, RZ, 0x18000 ;  /* 0x00018000ff03b424 */ /* 0x000fe200078e00ff */
[----:B------:R-:W-:Y:S01]  /*2090*/  ELECT P1, URZ, PT ;  /* 0x0000000000ff782f */ /* 0x000fe20003820000 */
[----:B------:R-:W-:-:S03]  /*20a0*/  ULEA UR4, UR15, UR11, 0xf ;  /* 0x0000000b0f047291 */ /* 0x000fc6000f8e78ff */
[----:B------:R-:W-:Y:S01]  /*20b0*/  ISETP.LT.U32.AND P1, PT, R132, 0x40, P1 ;  /* 0x000000408400780c */ /* 0x000fe20000f21070 */
[----:B------:R-:W-:Y:S02]  /*20c0*/  ULOP3.LUT UR5, UR14, 0x1, URZ, 0xc0, !UPT ;  /* 0x000000010e057892 */ /* 0x000fe4000f8ec0ff */
[----:B------:R-:W-:Y:S02]  /*20d0*/  UIADD3 UR16, UPT, UPT, UR4, 0x30000, URZ ;  /* 0x0003000004107890 */ /* 0x000fe4000fffe0ff */
[----:B------:R-:W-:Y:S02]  /*20e0*/  ULEA UR22, UR5, UR35, 0x6 ;  /* 0x0000002305167291 */ /* 0x000fe4000f8e30ff */
[----:B------:R-:W-:Y:S01]  /*20f0*/  ULEA UR20, UR5, UR16, 0xe ;  /* 0x0000001005147291 */ /* 0x000fe2000f8e70ff */
[----:B------:R-:W-:Y:S01]  /*2100*/  ELECT P0, URZ, PT ;  /* 0x0000000000ff782f */ /* 0x000fe20003800000 */
[----:B------:R-:W-:-:S04]  /*2110*/  ULEA UR17, UR15, UR11, 0x10 ;  /* 0x0000000b0f117291 */ /* 0x000fc8000f8e80ff */
[----:B------:R-:W-:Y:S01]  /*2120*/  VOTEU.ANY UP0, P1 ;  /* 0x0000000000ff7886 */ /* 0x000fe20000800100 */
[----:B------:R-:W-:Y:S01]  /*2130*/  ISETP.LT.U32.AND P0, PT, R132, 0x40, P0 ;  /* 0x000000408400780c */ /* 0x000fe20000701070 */
[----:B------:R-:W-:Y:S01]  /*2140*/  ULEA UR4, UR5, UR17, 0xf ;  /* 0x0000001105047291 */ /* 0x000fe2000f8e78ff */
[----:B------:R3:W-:Y:S02]  /*2150*/  @!P3 SYNCS.ARRIVE.TRANS64 RZ, [UR42+0x48000], R3 ;  /* 0x04800003ffffb9a7 */ /* 0x0007e4000800002a */
[----:B------:R-:W-:Y:S01]  /*2160*/  @UP0 UIADD3 UR21, UPT, UPT, UR42, 0x48000, URZ ;  /* 0x000480002a150890 */ /* 0x000fe2000fffe0ff */
[----:B------:R-:W-:Y:S01]  /*2170*/  VOTEU.ANY UP0, P1 ;  /* 0x0000000000ff7886 */ /* 0x000fe20000800100 */
[----:B------:R-:W-:Y:S01]  /*2180*/  BAR.SYNC.DEFER_BLOCKING 0x0 ;  /* 0x0000000000007b1d */ /* 0x000fe20000010000 */
[----:B---3--:R-:W-:-:S06]  /*2190*/  IMAD.U32 R3, R2, -0x80000000, RZ ;  /* 0x8000000002037824 */ /* 0x008fcc00078e00ff */
[----:B------:R-:W-:Y:S01]  /*21a0*/  VOTEU.ANY UP1, P0 ;  /* 0x0000000000ff7886 */ /* 0x000fe20000020100 */
[----:B------:R-:W-:-:S04]  /*21b0*/  UMOV UR6, UR22 ;  /* 0x0000001600067c82 */ /* 0x000fc80008000000 */
[----:B------:R-:W-:Y:S01]  /*21c0*/  @UP1 UIADD3 UR5, UPT, UPT, UR42, 0x48000, URZ ;  /* 0x000480002a051890 */ /* 0x000fe2000fffe0ff */
[----:B------:R-:W-:Y:S01]  /*21d0*/  VOTEU.ANY UP1, P0 ;  /* 0x0000000000ff7886 */ /* 0x000fe20000020100 */
[----:B------:R3:W-:Y:S01]  /*21e0*/  @UP0 UTMALDG.2D [UR20], [UR8] ;  /* 0x00000014080005b4 */ /* 0x0007e20008008000 */
[----:B------:R-:W-:Y:S01]  /*21f0*/  UISETP.NE.U32.AND UP0, UPT, UR14, URZ, UPT ;  /* 0x000000ff0e00728c */ /* 0x000fe2000bf05070 */
[----:B------:R5:W-:Y:S06]  /*2200*/  MEMBAR.ALL.CTA ;  /* 0x0000000000007992 */ /* 0x000bec0000008000 */
[----:B-----5:R-:W5:Y:S02]  /*2210*/  FENCE.VIEW.ASYNC.S ;  /* 0x00000000000073c6 */ /* 0x020f640000000000 */
[----:B-----5:R-:W-:Y:S06]  /*2220*/  BAR.SYNC.DEFER_BLOCKING 0x0 ;  /* 0x0000000000007b1d */ /* 0x020fec0000010000 */
[----:B------:R3:W-:Y:S02]  /*2230*/  @UP1 UTMALDG.2D [UR4], [UR32] ;  /* 0x00000004200015b4 */ /* 0x0007e40008008000 */
[----:B------:R-:W-:Y:S06]  /*2240*/  BAR.SYNC.DEFER_BLOCKING 0x0 ;  /* 0x0000000000007b1d */ /* 0x000fec0000010000 */
[----:B------:R-:W5:Y:S02]  /*2250*/  SYNCS.PHASECHK.TRANS64.TRYWAIT P0, [UR42+0x48000], R3 ;  /* 0x04800003ff0075a7 */ /* 0x000f64000800112a */
[----:B---3-5:R-:W-:Y:S05]  /*2260*/  @!P0 BRA `(.L_x_61) ;  /* 0x0000001000188947 */ /* 0x028fea0003800000 */
.L_x_76:
[----:B------:R-:W-:Y:S05]  /*2270*/  BRA.U UP0, `(.L_x_62) ;  /* 0x0000000100f47547 */ /* 0x000fea000b800000 */
[----:B------:R-:W-:Y:S02]  /*2280*/  USHF.R.U32.HI UR20, URZ, 0x4, UR16 ;  /* 0x00000004ff147899 */ /* 0x000fe40008011610 */
[----:B------:R-:W-:Y:S02]  /*2290*/  USHF.R.U32.HI UR24, URZ, 0x4, UR17 ;  /* 0x00000004ff187899 */ /* 0x000fe40008011611 */
[----:B------:R-:W-:Y:S02]  /*22a0*/  USGXT.U32 UR20, UR20, 0xe ;  /* 0x0000000e1414789a */ /* 0x000fe40008000000 */
[----:B------:R-:W-:Y:S02]  /*22b0*/  USGXT.U32 UR24, UR24, 0xe ;  /* 0x0000000e1818789a */ /* 0x000fe40008000000 */
[----:B------:R-:W-:Y:S02]  /*22c0*/  UIADD3 UR28, UP0, UPT, UR20, 0x2, URZ ;  /* 0x00000002141c7890 */ /* 0x000fe4000ff1e0ff */
[----:B------:R-:W-:Y:S01]  /*22d0*/  UIADD3 UR26, UP1, UPT, UR24, 0x2, URZ ;  /* 0x00000002181a7890 */ /* 0x000fe2000ff3e0ff */
[----:B------:R-:W-:Y:S01]  /*22e0*/  UMOV UR4, URZ ;  /* 0x000000ff00047c82 */ /* 0x000fe20008000000 */
[----:B------:R-:W-:Y:S01]  /*22f0*/  UMOV UR5, URZ ;  /* 0x000000ff00057c82 */ /* 0x000fe20008000000 */
[----:B------:R-:W-:-:S02]  /*2300*/  UIADD3.X UR29, UPT, UPT, UR4, 0x40004040, URZ, UP0, !UPT ;  /* 0x40004040041d7890 */ /* 0x000fc400087fe4ff */
[----:B------:R-:W-:Y:S02]  /*2310*/  UIADD3 UR44, UP3, UPT, UR28, 0x2, URZ ;  /* 0x000000021c2c7890 */ /* 0x000fe4000ff7e0ff */
[----:B------:R-:W-:Y:S02]  /*2320*/  UIADD3.X UR27, UPT, UPT, UR5, 0x40004040, URZ, UP1, !UPT ;  /* 0x40004040051b7890 */ /* 0x000fe40008ffe4ff */
[----:B------:R-:W-:Y:S02]  /*2330*/  UIADD3 UR46, UP2, UPT, UR26, 0x2, URZ ;  /* 0x000000021a2e7890 */ /* 0x000fe4000ff5e0ff */
[----:B------:R-:W-:Y:S02]  /*2340*/  UIADD3 UR48, UP6, UPT, UR28, 0x4, URZ ;  /* 0x000000041c307890 */ /* 0x000fe4000ffde0ff */
[----:B------:R-:W-:Y:S02]  /*2350*/  UIADD3 UR50, UP5, UPT, UR26, 0x4, URZ ;  /* 0x000000041a327890 */ /* 0x000fe4000ffbe0ff */
[----:B------:R-:W-:-:S02]  /*2360*/  UIADD3 UR52, UP1, UPT, UR28, 0x3fe, URZ ;  /* 0x000003fe1c347890 */ /* 0x000fc4000ff3e0ff */
[----:B------:R-:W-:Y:S02]  /*2370*/  UIADD3 UR54, UP0, UPT, UR26, 0x7fe, URZ ;  /* 0x000007fe1a367890 */ /* 0x000fe4000ff1e0ff */
[----:B------:R-:W-:Y:S02]  /*2380*/  UIADD3.X UR45, UPT, UPT, UR29, URZ, URZ, UP3, !UPT ;  /* 0x000000ff1d2d7290 */ /* 0x000fe40009ffe4ff */
[----:B------:R-:W-:Y:S02]  /*2390*/  UIADD3 UR56, UP4, UPT, UR28, 0x400, URZ ;  /* 0x000004001c387890 */ /* 0x000fe4000ff9e0ff */
[----:B------:R-:W-:Y:S02]  /*23a0*/  UIADD3 UR58, UP3, UPT, UR26, 0x800, URZ ;  /* 0x000008001a3a7890 */ /* 0x000fe4000ff7e0ff */
[----:B------:R-:W-:Y:S02]  /*23b0*/  UIADD3.X UR47, UPT, UPT, UR27, URZ, URZ, UP2, !UPT ;  /* 0x000000ff1b2f7290 */ /* 0x000fe400097fe4ff */
[----:B------:R-:W-:-:S02]  /*23c0*/  UIADD3.X UR49, UPT, UPT, UR29, URZ, URZ, UP6, !UPT ;  /* 0x000000ff1d317290 */ /* 0x000fc4000b7fe4ff */
[----:B------:R-:W-:Y:S02]  /*23d0*/  UIADD3 UR60, UP2, UPT, UR28, 0x402, URZ ;  /* 0x000004021c3c7890 */ /* 0x000fe4000ff5e0ff */
[----:B------:R-:W-:Y:S02]  /*23e0*/  UIADD3 UR62, UP6, UPT, UR26, 0x802, URZ ;  /* 0x000008021a3e7890 */ /* 0x000fe4000ffde0ff */
[----:B------:R-:W-:Y:S02]  /*23f0*/  UIADD3.X UR51, UPT, UPT, UR27, URZ, URZ, UP5, !UPT ;  /* 0x000000ff1b337290 */ /* 0x000fe4000affe4ff */
[----:B------:R-:W-:Y:S02]  /*2400*/  UIADD3.X UR53, UPT, UPT, UR29, URZ, URZ, UP1, !UPT ;  /* 0x000000ff1d357290 */ /* 0x000fe40008ffe4ff */
[----:B------:R-:W-:Y:S02]  /*2410*/  UIADD3 UR4, UP5, UPT, UR28, 0x404, URZ ;  /* 0x000004041c047890 */ /* 0x000fe4000ffbe0ff */
[----:B------:R-:W-:-:S02]  /*2420*/  UIADD3 UR30, UP1, UPT, UR26, 0x804, URZ ;  /* 0x000008041a1e7890 */ /* 0x000fc4000ff3e0ff */
[----:B------:R-:W-:Y:S02]  /*2430*/  UIADD3.X UR55, UPT, UPT, UR27, URZ, URZ, UP0, !UPT ;  /* 0x000000ff1b377290 */ /* 0x000fe400087fe4ff */
[----:B------:R-:W-:Y:S02]  /*2440*/  UIADD3.X UR57, UPT, UPT, UR29, URZ, URZ, UP4, !UPT ;  /* 0x000000ff1d397290 */ /* 0x000fe4000a7fe4ff */
[----:B------:R-:W-:Y:S02]  /*2450*/  UIADD3.X UR59, UPT, UPT, UR27, URZ, URZ, UP3, !UPT ;  /* 0x000000ff1b3b7290 */ /* 0x000fe40009ffe4ff */
[----:B------:R-:W-:Y:S02]  /*2460*/  UIADD3.X UR61, UPT, UPT, UR29, URZ, URZ, UP2, !UPT ;  /* 0x000000ff1d3d7290 */ /* 0x000fe400097fe4ff */
[----:B------:R-:W-:Y:S01]  /*2470*/  UIADD3.X UR63, UPT, UPT, UR27, URZ, URZ, UP6, !UPT ;  /* 0x000000ff1b3f7290 */ /* 0x000fe2000b7fe4ff */
[----:B------:R-:W-:Y:S01]  /*2480*/  UMOV UR18, 0x0 ;  /* 0x0000000000127882 */ /* 0x000fe20000000000 */
[----:B------:R-:W-:Y:S01]  /*2490*/  UMOV UR19, 0x8400490 ;  /* 0x0840049000137882 */ /* 0x000fe20000000000 */
[----:B------:R-:W-:Y:S01]  /*24a0*/  UMOV UR21, 0x40004040 ;  /* 0x4000404000157882 */ /* 0x000fe20000000000 */
[----:B------:R-:W-:Y:S01]  /*24b0*/  UMOV UR25, 0x40004040 ;  /* 0x4000404000197882 */ /* 0x000fe20000000000 */
[----:B------:R-:W-:Y:S01]  /*24c0*/  UIADD3.X UR5, UPT, UPT, UR29, URZ, URZ, UP5, !UPT ;  /* 0x000000ff1d057290 */ /* 0x000fe2000affe4ff */
[----:B------:R3:W-:Y:S01]  /*24d0*/  UTCHMMA gdesc[UR20], gdesc[UR24], tmem[UR10], tmem[UR18], idesc[UR19], UPT ;  /* 0x00ff1218140075ea */ /* 0x0007e2000b80000a */
[----:B------:R-:W-:Y:S01]  /*24e0*/  UIADD3.X UR31, UPT, UPT, UR27, URZ, URZ, UP1, !UPT ;  /* 0x000000ff1b1f7290 */ /* 0x000fe20008ffe4ff */
[----:B------:R-:W-:Y:S01]  /*24f0*/  UMOV UR16, 0x0 ;  /* 0x0000000000107882 */ /* 0x000fe20000000000 */
[----:B------:R-:W-:Y:S01]  /*2500*/  UMOV UR17, 0x8400490 ;  /* 0x0840049000117882 */ /* 0x000fe20000000000 */
[----:B------:R-:W-:Y:S01]  /*2510*/  UMOV UR40, 0x0 ;  /* 0x0000000000287882 */ /* 0x000fe20000000000 */
[----:B------:R-:W-:Y:S01]  /*2520*/  UMOV UR41, 0x8400490 ;  /* 0x0840049000297882 */ /* 0x000fe20000000000 */
        /* <DEDUP_REMOVED lines=18> */
.L_x_62:
[----:B------:R-:W-:Y:S01]  /*2650*/  ELECT P0, URZ, PT ;  /* 0x0000000000ff782f */ /* 0x000fe20003800000 */
[----:B---3--:R-:W-:-:S03]  /*2660*/  UIADD3 UR4, UPT, UPT, UR42, 0x48020, URZ ;  /* 0x000480202a047890 */ /* 0x008fc6000fffe0ff */
[----:B------:R-:W-:Y:S01]  /*2670*/  ISETP.LT.U32.AND P0, PT, R132, 0x20, P0 ;  /* 0x000000208400780c */ /* 0x000fe20000701070 */
[----:B------:R-:W-:-:S12]  /*2680*/  UMOV UR5, URZ ;  /* 0x000000ff00057c82 */ /* 0x000fd80008000000 */
[----:B------:R-:W-:Y:S01]  /*2690*/  VOTEU.ANY UP0, P0 ;  /* 0x0000000000ff7886 */ /* 0x000fe20000000100 */
[----:B------:R-:W-:-:S04]  /*26a0*/  VOTEU.ANY UP1, P0 ;  /* 0x0000000000ff7886 */ /* 0x000fc80000020100 */
[----:B------:R-:W-:Y:S02]  /*26b0*/  @UP0 UMOV UR4, UR4 ;  /* 0x0000000400040c82 */ /* 0x000fe40008000000 */
[----:B------:R3:W-:Y:S01]  /*26c0*/  @UP1 UTCBAR [UR4], URZ ;  /* 0x000000ff040013e9 */ /* 0x0007e200080000ff */
[----:B------:R-:W-:Y:S06]  /*26d0*/  BAR.SYNC.DEFER_BLOCKING 0x0 ;  /* 0x0000000000007b1d */ /* 0x000fec0000010000 */
[----:B------:R-:W5:Y:S02]  /*26e0*/  SYNCS.PHASECHK.TRANS64.TRYWAIT P0, [UR42+0x48020], R3 ;  /* 0x04802003ff0075a7 */ /* 0x000f64000800112a */
[----:B---3-5:R-:W-:Y:S05]  /*26f0*/  @!P0 BRA `(.L_x_63) ;  /* 0x0000000c00008947 */ /* 0x028fea0003800000 */
.L_x_77:
[----:B------:R-:W-:Y:S02]  /*2700*/  UIADD3 UR15, UPT, UPT, UR15, 0x1, URZ ;  /* 0x000000010f0f7890 */ /* 0x000fe4000fffe0ff */
[----:B------:R-:W-:Y:S02]  /*2710*/  UIADD3 UR35, UPT, UPT, UR35, 0x80, URZ ;  /* 0x0000008023237890 */ /* 0x000fe4000fffe0ff */
[----:B------:R-:W-:-:S04]  /*2720*/  UISETP.NE.U32.AND UP0, UPT, UR15, 0x3, UPT ;  /* 0x000000030f00788c */ /* 0x000fc8000bf05070 */
[----:B------:R-:W-:Y:S02]  /*2730*/  USEL UR15, UR15, URZ, UP0 ;  /* 0x000000ff0f0f7287 */ /* 0x000fe40008000000 */
[----:B------:R-:W-:Y:S02]  /*2740*/  USEL UR4, URZ, 0x1, UP0 ;  /* 0x00000001ff047887 */ /* 0x000fe40008000000 */
[----:B--2---:R-:W-:-:S04]  /*2750*/  UISETP.GE.AND UP0, UPT, UR35, UR34, UPT ;  /* 0x000000222300728c */ /* 0x004fc8000bf06270 */
[----:B------:R-:W-:-:S05]  /*2760*/  LOP3.LUT R2, R2, UR4, RZ, 0x3c, !PT ;  /* 0x0000000402027c12 */ /* 0x000fca000f8e3cff */
[----:B------:R-:W-:Y:S05]  /*2770*/  BRA.U !UP0, `(.L_x_64) ;  /* 0xfffffff908387547 */ /* 0x000fea000b83ffff */
.L_x_57:
[----:B---3-5:R-:W-:Y:S06]  /*2780*/  BAR.SYNC.DEFER_BLOCKING 0x0 ;  /* 0x0000000000007b1d */ /* 0x028fec0000010000 */
[----:B------:R-:W-:Y:S04]  /*2790*/  BSSY.RECONVERGENT B5, `(.L_x_65) ;  /* 0x0000004000057945 */ /* 0x000fe80003800200 */
[----:B------:R-:W-:Y:S05]  /*27a0*/  @P3 BRA `(.L_x_66) ;  /* 0x0000000000083947 */ /* 0x000fea0003800000 */
[----:B------:R-:W2:Y:S02]  /*27b0*/  SYNCS.CCTL.IV [UR11+0x48000] ;  /* 0x04800000ff0079b1 */ /* 0x000ea4000800000b */
[----:B--2---:R-:W2:Y:S02]  /*27c0*/  SYNCS.CCTL.IV [UR11+0x48020] ;  /* 0x04802000ff0079b1 */ /* 0x004ea4000800000b */
.L_x_66:
[----:B------:R-:W-:Y:S05]  /*27d0*/  BSYNC.RECONVERGENT B5 ;  /* 0x0000000000057941 */ /* 0x000fea0003800200 */
.L_x_65:
[----:B--2---:R-:W-:Y:S06]  /*27e0*/  BAR.SYNC.DEFER_BLOCKING 0x0 ;  /* 0x0000000000007b1d */ /* 0x004fec0000010000 */
[----:B------:R-:W-:Y:S04]  /*27f0*/  BSSY.RECONVERGENT B5, `(.L_x_67) ;  /* 0x0000004000057945 */ /* 0x000fe80003800200 */
[----:B------:R-:W-:Y:S05]  /*2800*/  @P3 BRA `(.L_x_68) ;  /* 0x0000000000083947 */ /* 0x000fea0003800000 */
[----:B------:R-:W2:Y:S02]  /*2810*/  SYNCS.CCTL.IV [UR11+0x48008] ;  /* 0x04800800ff0079b1 */ /* 0x000ea4000800000b */
[----:B--2---:R-:W2:Y:S02]  /*2820*/  SYNCS.CCTL.IV [UR11+0x48028] ;  /* 0x04802800ff0079b1 */ /* 0x004ea4000800000b */
.L_x_68:
[----:B------:R-:W-:Y:S05]  /*2830*/  BSYNC.RECONVERGENT B5 ;  /* 0x0000000000057941 */ /* 0x000fea0003800200 */
.L_x_67:
[----:B--2---:R-:W-:Y:S06]  /*2840*/  BAR.SYNC.DEFER_BLOCKING 0x0 ;  /* 0x0000000000007b1d */ /* 0x004fec0000010000 */
[----:B------:R-:W-:Y:S04]  /*2850*/  BSSY.RECONVERGENT B5, `(.L_x_69) ;  /* 0x0000004000057945 */ /* 0x000fe80003800200 */
[----:B------:R-:W-:Y:S05]  /*2860*/  @P3 BRA `(.L_x_70) ;  /* 0x0000000000083947 */ /* 0x000fea0003800000 */
[----:B------:R-:W2:Y:S02]  /*2870*/  SYNCS.CCTL.IV [UR11+0x48010] ;  /* 0x04801000ff0079b1 */ /* 0x000ea4000800000b */
[----:B--2---:R-:W2:Y:S02]  /*2880*/  SYNCS.CCTL.IV [UR11+0x48030] ;  /* 0x04803000ff0079b1 */ /* 0x004ea4000800000b */
.L_x_70:
[----:B------:R-:W-:Y:S05]  /*2890*/  BSYNC.RECONVERGENT B5 ;  /* 0x0000000000057941 */ /* 0x000fea0003800200 */
.L_x_69:
[----:B------:R-:W-:Y:S01]  /*28a0*/  ULOP3.LUT UR4, UR14, 0x3, URZ, 0xc0, !UPT ;  /* 0x000000030e047892 */ /* 0x000fe2000f8ec0ff */
[C---:B------:R-:W-:Y:S01]  /*28b0*/  IMAD.SHL.U32 R2, R0.reuse, 0x10, RZ ;  /* 0x0000001000027824 */ /* 0x040fe200078e00ff */
[----:B------:R-:W-:Y:S01]  /*28c0*/  USHF.L.U32 UR14, UR14, 0x5, URZ ;  /* 0x000000050e0e7899 */ /* 0x000fe200080006ff */
[C---:B------:R-:W-:Y:S01]  /*28d0*/  IMAD.SHL.U32 R3, R0.reuse, 0x100, RZ ;  /* 0x0000010000037824 */ /* 0x040fe200078e00ff */
[----:B------:R-:W-:Y:S01]  /*28e0*/  ULEA UR5, UR4, UR10, 0x15 ;  /* 0x0000000a04057291 */ /* 0x000fe2000f8ea8ff */
[----:B------:R-:W-:Y:S01]  /*28f0*/  IMAD.SHL.U32 R0, R0, 0x80, RZ ;  /* 0x0000008000007824 */ /* 0x000fe200078e00ff */
[----:B------:R-:W-:Y:S02]  /*2900*/  ULOP3.LUT UR14, UR14, 0x80, URZ, 0xc0, !UPT ;  /* 0x000000800e0e7892 */ /* 0x000fe4000f8ec0ff */
[----:B------:R-:W-:Y:S02]  /*2910*/  LOP3.LUT R3, R2, 0x8070, R3, 0xc8, !PT ;  /* 0x0000807002037812 */ /* 0x000fe400078ec803 */
[----:B------:R-:W-:Y:S01]  /*2920*/  ELECT P0, URZ, PT ;  /* 0x0000000000ff782f */ /* 0x000fe20003800000 */
[----:B------:R-:W-:Y:S01]  /*2930*/  UIADD3 UR5, UPT, UPT, UR5, UR14, URZ ;  /* 0x0000000e05057290 */ /* 0x000fe2000fffe0ff */
[----:B------:R-:W-:Y:S01]  /*2940*/  LOP3.LUT R0, R3, 0x3f80, R0, 0xf8, !PT ;  /* 0x00003f8003007812 */ /* 0x000fe200078ef800 */
[----:B------:R-:W-:Y:S01]  /*2950*/  UMOV UR6, UR23 ;  /* 0x0000001700067c82 */ /* 0x000fe20008000000 */
[----:B------:R-:W-:-:S02]  /*2960*/  ISETP.LT.U32.AND P0, PT, R132, 0x80, P0 ;  /* 0x000000808400780c */ /* 0x000fc40000701070 */
[C---:B------:R-:W-:Y:S02]  /*2970*/  LOP3.LUT R2, R0.reuse, 0x10, RZ, 0x3c, !PT ;  /* 0x0000001000027812 */ /* 0x040fe400078e3cff */
[----:B------:R-:W-:Y:S02]  /*2980*/  LOP3.LUT R3, R0, 0x20, RZ, 0x3c, !PT ;  /* 0x0000002000037812 */ /* 0x000fe400078e3cff */
[----:B----4-:R-:W3:Y:S01]  /*2990*/  LDTM.x128 R4, tmem[UR5] ;  /* 0x00000005000479ee */ /* 0x010ee200083c0000 */
[----:B------:R-:W-:Y:S01]  /*29a0*/  NOP ;  /* 0x0000000000007918 */ /* 0x000fe20000000000 */
[----:B------:R-:W-:Y:S02]  /*29b0*/  ULEA UR5, UR4, UR7, 0x6 ;  /* 0x0000000704057291 */ /* 0x000fe4000f8e30ff */
[----:B------:R-:W-:-:S03]  /*29c0*/  ULEA UR4, UR4, UR11, 0xe ;  /* 0x0000000b04047291 */ /* 0x000fc6000f8e70ff */
[----:B---3--:R-:W-:Y:S01]  /*29d0*/  VOTEU.ANY UP1, P0 ;  /* 0x0000000000ff7886 */ /* 0x008fe20000020100 */
[----:B------:R-:W-:Y:S01]  /*29e0*/  VOTEU.ANY UP0, P0 ;  /* 0x0000000000ff7886 */ /* 0x000fe20000000100 */
[----:B------:R-:W-:Y:S02]  /*29f0*/  F2FP.BF16.F32.PACK_AB R4, R5, R4 ;  /* 0x000000040504723e */ /* 0x000fe400000010ff */
[----:B------:R-:W-:Y:S02]  /*2a00*/  F2FP.BF16.F32.PACK_AB R68, R69, R68 ;  /* 0x000000444544723e */ /* 0x000fe400000010ff */
[----:B------:R-:W-:Y:S02]  /*2a10*/  F2FP.BF16.F32.PACK_AB R5, R7, R6 ;  /* 0x000000060705723e */ /* 0x000fe400000010ff */
[----:B------:R-:W-:Y:S02]  /*2a20*/  F2FP.BF16.F32.PACK_AB R12, R13, R12 ;  /* 0x0000000c0d0c723e */ /* 0x000fe400000010ff */
[----:B------:R-:W-:-:S02]  /*2a30*/  F2FP.BF16.F32.PACK_AB R69, R71, R70 ;  /* 0x000000464745723e */ /* 0x000fc400000010ff */
[----:B------:R-:W-:Y:S02]  /*2a40*/  F2FP.BF16.F32.PACK_AB R76, R77, R76 ;  /* 0x0000004c4d4c723e */ /* 0x000fe400000010ff */
[----:B------:R-:W-:Y:S02]  /*2a50*/  F2FP.BF16.F32.PACK_AB R6, R9, R8 ;  /* 0x000000080906723e */ /* 0x000fe400000010ff */
[----:B------:R-:W-:Y:S02]  /*2a60*/  F2FP.BF16.F32.PACK_AB R7, R11, R10 ;  /* 0x0000000a0b07723e */ /* 0x000fe400000010ff */
[----:B------:R-:W-:Y:S02]  /*2a70*/  F2FP.BF16.F32.PACK_AB R13, R15, R14 ;  /* 0x0000000e0f0d723e */ /* 0x000fe400000010ff */
[----:B------:R-:W-:Y:S01]  /*2a80*/  F2FP.BF16.F32.PACK_AB R20, R21, R20 ;  /* 0x000000141514723e */ /* 0x000fe200000010ff */
[----:B--2---:R2:W-:Y:S01]  /*2a90*/  STS.128 [R0+UR11], R4 ;  /* 0x0000000400007988 */ /* 0x0045e20008000c0b */
[----:B------:R-:W-:-:S02]  /*2aa0*/  F2FP.BF16.F32.PACK_AB R70, R73, R72 ;  /* 0x000000484946723e */ /* 0x000fc400000010ff */
[----:B------:R-:W-:Y:S02]  /*2ab0*/  F2FP.BF16.F32.PACK_AB R71, R75, R74 ;  /* 0x0000004a4b47723e */ /* 0x000fe400000010ff */
[----:B------:R-:W-:Y:S02]  /*2ac0*/  F2FP.BF16.F32.PACK_AB R77, R79, R78 ;  /* 0x0000004e4f4d723e */ /* 0x000fe400000010ff */
[----:B------:R-:W-:Y:S01]  /*2ad0*/  F2FP.BF16.F32.PACK_AB R84, R85, R84 ;  /* 0x000000545554723e */ /* 0x000fe200000010ff */
[----:B------:R3:W-:Y:S01]  /*2ae0*/  STS.128 [R0+UR11+0x4000], R68 ;  /* 0x0040004400007988 */ /* 0x0007e20008000c0b */
[----:B------:R-:W-:Y:S02]  /*2af0*/  F2FP.BF16.F32.PACK_AB R14, R17, R16 ;  /* 0x00000010110e723e */ /* 0x000fe400000010ff */
[----:B------:R-:W-:Y:S02]  /*2b00*/  F2FP.BF16.F32.PACK_AB R15, R19, R18 ;  /* 0x00000012130f723e */ /* 0x000fe400000010ff */
[----:B------:R-:W-:-:S02]  /*2b10*/  F2FP.BF16.F32.PACK_AB R21, R23, R22 ;  /* 0x000000161715723e */ /* 0x000fc400000010ff */
[----:B------:R-:W-:Y:S01]  /*2b20*/  F2FP.BF16.F32.PACK_AB R28, R29, R28 ;  /* 0x0000001c1d1c723e */ /* 0x000fe200000010ff */
[----:B------:R4:W-:Y:S01]  /*2b30*/  STS.128 [R2+UR11], R12 ;  /* 0x0000000c02007988 */ /* 0x0009e20008000c0b */
[----:B------:R-:W-:Y:S02]  /*2b40*/  F2FP.BF16.F32.PACK_AB R78, R81, R80 ;  /* 0x00000050514e723e */ /* 0x000fe400000010ff */
[----:B------:R-:W-:Y:S02]  /*2b50*/  F2FP.BF16.F32.PACK_AB R79, R83, R82 ;  /* 0x00000052534f723e */ /* 0x000fe400000010ff */
[----:B------:R-:W-:Y:S02]  /*2b60*/  F2FP.BF16.F32.PACK_AB R85, R87, R86 ;  /* 0x000000565755723e */ /* 0x000fe400000010ff */
[----:B------:R-:W-:Y:S01]  /*2b70*/  F2FP.BF16.F32.PACK_AB R92, R93, R92 ;  /* 0x0000005c5d5c723e */ /* 0x000fe200000010ff */
[----:B------:R4:W-:Y:S01]  /*2b80*/  STS.128 [R2+UR11+0x4000], R76 ;  /* 0x0040004c02007988 */ /* 0x0009e20008000c0b */
[----:B------:R-:W-:-:S02]  /*2b90*/  F2FP.BF16.F32.PACK_AB R22, R25, R24 ;  /* 0x000000181916723e */ /* 0x000fc400000010ff */
[----:B------:R-:W-:Y:S02]  /*2ba0*/  F2FP.BF16.F32.PACK_AB R23, R27, R26 ;  /* 0x0000001a1b17723e */ /* 0x000fe400000010ff */
[----:B------:R-:W-:Y:S02]  /*2bb0*/  F2FP.BF16.F32.PACK_AB R29, R31, R30 ;  /* 0x0000001e1f1d723e */ /* 0x000fe400000010ff */
[----:B------:R-:W-:Y:S01]  /*2bc0*/  F2FP.BF16.F32.PACK_AB R36, R37, R36 ;  /* 0x000000242524723e */ /* 0x000fe200000010ff */
[----:B------:R4:W-:Y:S01]  /*2bd0*/  STS.128 [R3+UR11], R20 ;  /* 0x0000001403007988 */ /* 0x0009e20008000c0b */
[----:B------:R-:W-:Y:S02]  /*2be0*/  F2FP.BF16.F32.PACK_AB R86, R89, R88 ;  /* 0x000000585956723e */ /* 0x000fe400000010ff */
[----:B------:R-:W-:Y:S02]  /*2bf0*/  F2FP.BF16.F32.PACK_AB R87, R91, R90 ;  /* 0x0000005a5b57723e */ /* 0x000fe400000010ff */
[----:B------:R-:W-:-:S02]  /*2c00*/  F2FP.BF16.F32.PACK_AB R93, R95, R94 ;  /* 0x0000005e5f5d723e */ /* 0x000fc400000010ff */
[----:B------:R-:W-:Y:S01]  /*2c10*/  F2FP.BF16.F32.PACK_AB R100, R101, R100 ;  /* 0x000000646564723e */ /* 0x000fe200000010ff */
[----:B------:R4:W-:Y:S01]  /*2c20*/  STS.128 [R3+UR11+0x4000], R84 ;  /* 0x0040005403007988 */ /* 0x0009e20008000c0b */
        /* <DEDUP_REMOVED lines=8> */
[----:B------:R-:W-:Y:S02]  /*2cb0*/  LOP3.LUT R8, R0, 0x30, RZ, 0x3c, !PT ;  /* 0x0000003000087812 */ /* 0x000fe400078e3cff */
[----:B------:R-:W-:Y:S02]  /*2cc0*/  F2FP.BF16.F32.PACK_AB R38, R41, R40 ;  /* 0x000000282926723e */ /* 0x000fe400000010ff */
[----:B------:R-:W-:Y:S01]  /*2cd0*/  F2FP.BF16.F32.PACK_AB R39, R43, R42 ;  /* 0x0000002a2b27723e */ /* 0x000fe200000010ff */
[----:B------:R4:W-:Y:S01]  /*2ce0*/  STS.128 [R8+UR11], R28 ;  /* 0x0000001c08007988 */ /* 0x0009e20008000c0b */
[----:B------:R-:W-:-:S02]  /*2cf0*/  F2FP.BF16.F32.PACK_AB R45, R47, R46 ;  /* 0x0000002e2f2d723e */ /* 0x000fc400000010ff */
[----:B------:R-:W-:Y:S01]  /*2d00*/  F2FP.BF16.F32.PACK_AB R52, R53, R52 ;  /* 0x000000343534723e */ /* 0x000fe200000010ff */
[----:B------:R4:W-:Y:S01]  /*2d10*/  STS.128 [R8+UR11+0x4000], R92 ;  /* 0x0040005c08007988 */ /* 0x0009e20008000c0b */
[----:B------:R-:W-:Y:S02]  /*2d20*/  F2FP.BF16.F32.PACK_AB R102, R105, R104 ;  /* 0x000000686966723e */ /* 0x000fe400000010ff */
[----:B------:R-:W-:Y:S02]  /*2d30*/  F2FP.BF16.F32.PACK_AB R103, R107, R106 ;  /* 0x0000006a6b67723e */ /* 0x000fe400000010ff */
[----:B------:R-:W-:Y:S02]  /*2d40*/  F2FP.BF16.F32.PACK_AB R109, R111, R110 ;  /* 0x0000006e6f6d723e */ /* 0x000fe400000010ff */
[----:B------:R-:W-:Y:S02]  /*2d50*/  F2FP.BF16.F32.PACK_AB R116, R117, R116 ;  /* 0x000000747574723e */ /* 0x000fe400000010ff */
[----:B------:R-:W-:-:S02]  /*2d60*/  LOP3.LUT R9, R0, 0x40, RZ, 0x3c, !PT ;  /* 0x0000004000097812 */ /* 0x000fc400078e3cff */
[----:B------:R-:W-:Y:S02]  /*2d70*/  F2FP.BF16.F32.PACK_AB R46, R49, R48 ;  /* 0x00000030312e723e */ /* 0x000fe400000010ff */
[----:B------:R-:W-:Y:S01]  /*2d80*/  F2FP.BF16.F32.PACK_AB R47, R51, R50 ;  /* 0x00000032332f723e */ /* 0x000fe200000010ff */
[----:B------:R4:W-:Y:S01]  /*2d90*/  STS.128 [R9+UR11], R36 ;  /* 0x0000002409007988 */ /* 0x0009e20008000c0b */
[----:B------:R-:W-:Y:S02]  /*2da0*/  F2FP.BF16.F32.PACK_AB R53, R55, R54 ;  /* 0x000000363735723e */ /* 0x000fe400000010ff */
[----:B------:R-:W-:Y:S01]  /*2db0*/  F2FP.BF16.F32.PACK_AB R60, R61, R60 ;  /* 0x0000003c3d3c723e */ /* 0x000fe200000010ff */
[----:B------:R4:W-:Y:S01]  /*2dc0*/  STS.128 [R9+UR11+0x4000], R100 ;  /* 0x0040006409007988 */ /* 0x0009e20008000c0b */
[----:B------:R-:W-:Y:S02]  /*2dd0*/  F2FP.BF16.F32.PACK_AB R110, R113, R112 ;  /* 0x00000070716e723e */ /* 0x000fe400000010ff */
[----:B------:R-:W-:-:S02]  /*2de0*/  F2FP.BF16.F32.PACK_AB R111, R115, R114 ;  /* 0x00000072736f723e */ /* 0x000fc400000010ff */
        /* <DEDUP_REMOVED lines=11> */
[----:B--2---:R-:W-:Y:S02]  /*2ea0*/  LOP3.LUT R4, R0, 0x60, RZ, 0x3c, !PT ;  /* 0x0000006000047812 */ /* 0x004fe400078e3cff */
[----:B------:R-:W-:Y:S02]  /*2eb0*/  F2FP.BF16.F32.PACK_AB R62, R65, R64 ;  /* 0x00000040413e723e */ /* 0x000fe400000010ff */
[----:B------:R-:W-:Y:S01]  /*2ec0*/  F2FP.BF16.F32.PACK_AB R63, R67, R66 ;  /* 0x00000042433f723e */ /* 0x000fe200000010ff */
[----:B------:R4:W-:Y:S01]  /*2ed0*/  STS.128 [R4+UR11], R52 ;  /* 0x0000003404007988 */ /* 0x0009e20008000c0b */
[----:B------:R-:W-:-:S02]  /*2ee0*/  F2FP.BF16.F32.PACK_AB R126, R129, R128 ;  /* 0x00000080817e723e */ /* 0x000fc400000010ff */
[----:B------:R-:W-:Y:S01]  /*2ef0*/  F2FP.BF16.F32.PACK_AB R127, R131, R130 ;  /* 0x00000082837f723e */ /* 0x000fe200000010ff */
[----:B------:R4:W-:Y:S01]  /*2f00*/  STS.128 [R4+UR11+0x4000], R116 ;  /* 0x0040007404007988 */ /* 0x0009e20008000c0b */
[----:B---3--:R-:W-:-:S05]  /*2f10*/  LOP3.LUT R0, R0, 0x70, RZ, 0x3c, !PT ;  /* 0x0000007000007812 */ /* 0x008fca00078e3cff */
[----:B------:R4:W-:Y:S04]  /*2f20*/  STS.128 [R0+UR11], R60 ;  /* 0x0000003c00007988 */ /* 0x0009e80008000c0b */
[----:B------:R4:W-:Y:S01]  /*2f30*/  STS.128 [R0+UR11+0x4000], R124 ;  /* 0x0040007c00007988 */ /* 0x0009e20008000c0b */
[----:B------:R2:W-:Y:S06]  /*2f40*/  MEMBAR.ALL.CTA ;  /* 0x0000000000007992 */ /* 0x0005ec0000008000 */
[----:B--2---:R-:W2:Y:S02]  /*2f50*/  FENCE.VIEW.ASYNC.S ;  /* 0x00000000000073c6 */ /* 0x004ea40000000000 */
[----:B--2---:R-:W-:Y:S06]  /*2f60*/  BAR.SYNC.DEFER_BLOCKING 0x0 ;  /* 0x0000000000007b1d */ /* 0x004fec0000010000 */
[----:B------:R4:W-:Y:S01]  /*2f70*/  @UP1 UTMASTG.2D [UR4], [UR12] ;  /* 0x000000040c0013b5 */ /* 0x0009e20008008000 */
[----:B------:R0:W-:Y:S01]  /*2f80*/  UTMACMDFLUSH ;  /* 0x00000000000079b7 */ /* 0x0001e20000000000 */
[----:B------:R-:W-:-:S04]  /*2f90*/  DEPBAR.LE SB0, 0x0 ;  /* 0x000080000000791a */ /* 0x000fc80000000000 */
[----:B------:R-:W-:Y:S08]  /*2fa0*/  BAR.SYNC.DEFER_BLOCKING 0x0 ;  /* 0x0000000000007b1d */ /* 0x000ff00000010000 */
[----:B------:R-:W-:Y:S06]  /*2fb0*/  BAR.SYNC.DEFER_BLOCKING 0x0 ;  /* 0x0000000000007b1d */ /* 0x000fec0000010000 */
[----:B----4-:R-:W-:Y:S05]  /*2fc0*/  @P2 BRA `(.L_x_71) ;  /* 0x0000000000a02947 */ /* 0x010fea0003800000 */
[----:B------:R-:W2:Y:S01]  /*2fd0*/  S2UR UR5, SR_CgaCtaId ;  /* 0x00000000000579c3 */ /* 0x000ea20000008800 */
[----:B------:R-:W-:Y:S01]  /*2fe0*/  NOP ;  /* 0x0000000000007918 */ /* 0x000fe20000000000 */
[----:B------:R-:W-:Y:S01]  /*2ff0*/  UMOV UR4, 0x50 ;  /* 0x0000005000047882 */ /* 0x000fe20000000000 */
[----:B------:R-:W-:Y:S02]  /*3000*/  IMAD.U32 R0, RZ, RZ, UR10 ;  /* 0x0000000aff007e24 */ /* 0x000fe4000f8e00ff */
[----:B------:R-:W-:Y:S02]  /*3010*/  IMAD.MOV.U32 R3, RZ, RZ, 0xff ;  /* 0x000000ffff037424 */ /* 0x000fe400078e00ff */
[----:B------:R-:W-:Y:S01]  /*3020*/  IMAD.MOV.U32 R7, RZ, RZ, 0x1 ;  /* 0x00000001ff077424 */ /* 0x000fe200078e00ff */
[----:B------:R-:W-:-:S04]  /*3030*/  LOP3.LUT R0, R0, 0xffff, RZ, 0xc0, !PT ;  /* 0x0000ffff00007812 */ /* 0x000fc800078ec0ff */
[----:B------:R-:W-:-:S05]  /*3040*/  SHF.R.U32.HI R0, RZ, 0x5, R0 ;  /* 0x00000005ff007819 */ /* 0x000fca0000011600 */
[----:B------:R-:W-:Y:S01]  /*3050*/  VIADD R2, R0, 0x10 ;  /* 0x0000001000027836 */ /* 0x000fe20000000000 */
[----:B------:R-:W-:Y:S01]  /*3060*/  SHF.L.U32 R0, R3, R0, RZ ;  /* 0x0000000003007219 */ /* 0x000fe200000006ff */
[----:B--2---:R-:W-:-:S03]  /*3070*/  ULEA UR6, UR5, UR4, 0x18 ;  /* 0x0000000405067291 */ /* 0x004fc6000f8ec0ff */
[----:B------:R-:W-:-:S04]  /*3080*/  SHF.L.U32 R3, R7, R2, RZ ;  /* 0x0000000207037219 */ /* 0x000fc800000006ff */
[----:B------:R-:W-:Y:S02]  /*3090*/  LOP3.LUT R0, R3, R0, RZ, 0xfc, !PT ;  /* 0x0000000003007212 */ /* 0x000fe400078efcff */
[----:B------:R-:W2:Y:S02]  /*30a0*/  LDS R5, [UR6] ;  /* 0x00000006ff057984 */ /* 0x000ea40008000800 */
[C---:B------:R-:W-:Y:S02]  /*30b0*/  LOP3.LUT R2, R0.reuse, 0xffff, RZ, 0xc0, !PT ;  /* 0x0000ffff00027812 */ /* 0x040fe400078ec0ff */
[----:B--2---:R-:W-:-:S04]  /*30c0*/  LOP3.LUT R3, R0, 0xffff, R5, 0x80, !PT ;  /* 0x0000ffff00037812 */ /* 0x004fc800078e8005 */
[----:B------:R-:W-:-:S13]  /*30d0*/  ISETP.NE.AND P0, PT, R3, R2, PT ;  /* 0x000000020300720c */ /* 0x000fda0003f05270 */
[----:B------:R-:W-:Y:S05]  /*30e0*/  @P0 BRA `(.L_x_72) ;  /* 0x0000000000500947 */ /* 0x000fea0003800000 */
[----:B------:R-:W-:Y:S02]  /*30f0*/  SHF.R.U32.HI R5, RZ, 0x10, R5 ;  /* 0x00000010ff057819 */ /* 0x000fe40000011605 */
[----:B------:R-:W-:-:S04]  /*3100*/  SHF.R.U32.HI R2, RZ, 0x10, R0 ;  /* 0x00000010ff027819 */ /* 0x000fc80000011600 */
[----:B------:R-:W-:-:S04]  /*3110*/  LOP3.LUT R5, R5, R2, RZ, 0xc0, !PT ;  /* 0x0000000205057212 */ /* 0x000fc800078ec0ff */
[----:B------:R-:W-:-:S13]  /*3120*/  ISETP.NE.AND P0, PT, R5, R2, PT ;  /* 0x000000020500720c */ /* 0x000fda0003f05270 */
[----:B------:R-:W-:Y:S05]  /*3130*/  @P0 BRA `(.L_x_73) ;  /* 0x0000000000300947 */ /* 0x000fea0003800000 */
[----:B------:R-:W-:Y:S01]  /*3140*/  R2UR UR4, R0 ;  /* 0x00000000000472ca */ /* 0x000fe200000e0000 */
[----:B------:R-:W-:Y:S01]  /*3150*/  VOTEU.ANY UR5, UPT, PT ;  /* 0x0000000000057886 */ /* 0x000fe200038e0100 */
[----:B------:R-:W2:Y:S01]  /*3160*/  S2R R0, SR_LANEID ;  /* 0x0000000000007919 */ /* 0x000ea20000000000 */
[----:B------:R-:W-:-:S10]  /*3170*/  UFLO.U32 UR5, UR5 ;  /* 0x00000005000572bd */ /* 0x000fd400080e0000 */
[----:B------:R-:W-:-:S06]  /*3180*/  ULOP3.LUT UR4, URZ, UR4, URZ, 0x33, !UPT ;  /* 0x00000004ff047292 */ /* 0x000fcc000f8e33ff */
[----:B------:R-:W-:-:S04]  /*3190*/  IMAD.U32 R2, RZ, RZ, UR4 ;  /* 0x00000004ff027e24 */ /* 0x000fc8000f8e00ff */
[----:B------:R-:W3:Y:S02]  /*31a0*/  REDUX UR7, R2 ;  /* 0x00000000020773c4 */ /* 0x000ee40000000000 */
[----:B------:R4:W-:Y:S01]  /*31b0*/  UTCATOMSWS.AND URZ, UR4 ;  /* 0x0000000400ff79e3 */ /* 0x0009e20008000000 */
[----:B--2---:R-:W-:Y:S01]  /*31c0*/  ISETP.EQ.U32.AND P0, PT, R0, UR5, PT ;  /* 0x0000000500007c0c */ /* 0x004fe2000bf02070 */
[----:B---3--:R-:W-:-:S12]  /*31d0*/  IMAD.U32 R0, RZ, RZ, UR7 ;  /* 0x00000007ff007e24 */ /* 0x008fd8000f8e00ff */
[----:B------:R4:W-:Y:S01]  /*31e0*/  @P0 ATOMS.AND RZ, [UR6], R0 ;  /* 0x00000000ffff098c */ /* 0x0009e2000a800006 */
[----:B------:R-:W-:Y:S05]  /*31f0*/  BRA `(.L_x_71) ;  /* 0x0000000000147947 */ /* 0x000fea0003800000 */
.L_x_73:
[----:B------:R-:W-:-:S07]  /*3200*/  MOV R2, 0x3220 ;  /* 0x0000322000027802 */ /* 0x000fce0000000f00 */
[----:B-1----:R-:W-:Y:S05]  /*3210*/  CALL.REL.NOINC `($__internal_0_$__cuda_sm10x_tcgen05_guardrail_trap_col_being_dealloced_not_returned_by_alloc) ;  /* 0x0000000000447944 */ /* 0x002fea0003c00000 */
[----:B------:R-:W-:Y:S05]  /*3220*/  BRA `(.L_x_71) ;  /* 0x0000000000087947 */ /* 0x000fea0003800000 */
.L_x_72:
[----:B------:R-:W-:-:S07]  /*3230*/  MOV R2, 0x3250 ;  /* 0x0000325000027802 */ /* 0x000fce0000000f00 */
[----:B-1----:R-:W-:Y:S05]  /*3240*/  CALL.REL.NOINC `($__internal_2_$__cuda_sm10x_tcgen05_guardrail_trap_unallocated_columns_being_dealloced) ;  /* 0x0000000000507944 */ /* 0x002fea0003c00000 */
.L_x_71:
[----:B------:R-:W-:Y:S01]  /*3250*/  NOP ;  /* 0x0000000000007918 */ /* 0x000fe20000000000 */
[----:B----4-:R-:W-:Y:S05]  /*3260*/  EXIT ;  /* 0x000000000000794d */ /* 0x010fea0003800000 */
.L_x_58:
[----:B------:R-:W2:Y:S02]  /*3270*/  SYNCS.PHASECHK.TRANS64.TRYWAIT P0, [UR11+0x48000], RZ ;  /* 0x048000ffff0075a7 */ /* 0x000ea4000800110b */
[----:B--2---:R-:W-:Y:S05]  /*3280*/  @!P0 BRA `(.L_x_58) ;  /* 0xfffffffc00f88947 */ /* 0x004fea000383ffff */
[----:B------:R-:W-:Y:S05]  /*3290*/  BRA `(.L_x_74) ;  /* 0xffffffe800607947 */ /* 0x000fea000383ffff */
.L_x_60:
[----:B------:R-:W2:Y:S02]  /*32a0*/  SYNCS.PHASECHK.TRANS64.TRYWAIT P1, [UR11+0x48020], RZ ;  /* 0x048020ffff0075a7 */ /* 0x000ea4000802110b */
[----:B--2---:R-:W-:Y:S05]  /*32b0*/  @!P1 BRA `(.L_x_60) ;  /* 0xfffffffc00f89947 */ /* 0x004fea000383ffff */
[----:B------:R-:W-:Y:S05]  /*32c0*/  BRA `(.L_x_75) ;  /* 0xffffffec00507947 */ /* 0x000fea000383ffff */
.L_x_61:
[----:B------:R-:W3:Y:S02]  /*32d0*/  SYNCS.PHASECHK.TRANS64.TRYWAIT P0, [UR42+0x48000], R3 ;  /* 0x04800003ff0075a7 */ /* 0x000ee4000800112a */
[----:B---3--:R-:W-:Y:S05]  /*32e0*/  @!P0 BRA `(.L_x_61) ;  /* 0xfffffffc00f88947 */ /* 0x008fea000383ffff */
[----:B------:R-:W-:Y:S05]  /*32f0*/  BRA `(.L_x_76) ;  /* 0xffffffec00dc7947 */ /* 0x000fea000383ffff */
.L_x_63:
[----:B------:R-:W3:Y:S02]  /*3300*/  SYNCS.PHASECHK.TRANS64.TRYWAIT P0, [UR42+0x48020], R3 ;  /* 0x04802003ff0075a7 */ /* 0x000ee4000800112a */
[----:B---3--:R-:W-:Y:S05]  /*3310*/  @!P0 BRA `(.L_x_63) ;  /* 0xfffffffc00f88947 */ /* 0x008fea000383ffff */
[----:B------:R-:W-:Y:S05]  /*3320*/  BRA `(.L_x_77) ;  /* 0xfffffff000f47947 */ /* 0x000fea000383ffff */
        .weak           $__internal_0_$__cuda_sm10x_tcgen05_guardrail_trap_col_being_dealloced_not_returned_by_alloc
        .type           $__internal_0_$__cuda_sm10x_tcgen05_guardrail_trap_col_being_dealloced_not_returned_by_alloc,@function
        .size           $__internal_0_$__cuda_sm10x_tcgen05_guardrail_trap_col_being_dealloced_not_returned_by_alloc,($__internal_1_$__cuda_sm10x_tcgen05_guardrail_trap_phase_invalid_during_alloc - $__internal_0_$__cuda_sm10x_tcgen05_guardrail_trap_col_being_dealloced_not_returned_by_alloc)
$__internal_0_$__cuda_sm10x_tcgen05_guardrail_trap_col_being_dealloced_not_returned_by_alloc:
[----:B------:R-:W-:Y:S05]  /*3330*/  BPT.TRAP 0x1 ;  /* 0x000000040000795c */ /* 0x000fea0000300000 */
[----:B------:R-:W-:-:S04]  /*3340*/  IMAD.MOV.U32 R3, RZ, RZ, 0x0 ;  /* 0x00000000ff037424 */ /* 0x000fc800078e00ff */
[----:B------:R-:W-:Y:S05]  /*3350*/  RET.REL.NODEC R2 `(gluon_tcgen05) ;  /* 0xffffffcc02287950 */ /* 0x000fea0003c3ffff */
        .weak           $__internal_1_$__cuda_sm10x_tcgen05_guardrail_trap_phase_invalid_during_alloc
        .type           $__internal_1_$__cuda_sm10x_tcgen05_guardrail_trap_phase_invalid_during_alloc,@function
        .size           $__internal_1_$__cuda_sm10x_tcgen05_guardrail_trap_phase_invalid_during_alloc,($__internal_2_$__cuda_sm10x_tcgen05_guardrail_trap_unallocated_columns_being_dealloced - $__internal_1_$__cuda_sm10x_tcgen05_guardrail_trap_phase_invalid_during_alloc)
$__internal_1_$__cuda_sm10x_tcgen05_guardrail_trap_phase_invalid_during_alloc:
[----:B------:R-:W-:Y:S05]  /*3360*/  BPT.TRAP 0x1 ;  /* 0x000000040000795c */ /* 0x000fea0000300000 */
[----:B------:R-:W-:-:S04]  /*3370*/  IMAD.MOV.U32 R3, RZ, RZ, 0x0 ;  /* 0x00000000ff037424 */ /* 0x000fc800078e00ff */
[----:B------:R-:W-:Y:S05]  /*3380*/  RET.REL.NODEC R2 `(gluon_tcgen05) ;  /* 0xffffffcc021c7950 */ /* 0x000fea0003c3ffff */
        .weak           $__internal_2_$__cuda_sm10x_tcgen05_guardrail_trap_unallocated_columns_being_dealloced
        .type           $__internal_2_$__cuda_sm10x_tcgen05_guardrail_trap_unallocated_columns_being_dealloced,@function
        .size           $__internal_2_$__cuda_sm10x_tcgen05_guardrail_trap_unallocated_columns_being_dealloced,(.L_x_81 - $__internal_2_$__cuda_sm10x_tcgen05_guardrail_trap_unallocated_columns_being_dealloced)
$__internal_2_$__cuda_sm10x_tcgen05_guardrail_trap_unallocated_columns_being_dealloced:
[----:B------:R-:W-:Y:S05]  /*3390*/  BPT.TRAP 0x1 ;  /* 0x000000040000795c */ /* 0x000fea0000300000 */
[----:B------:R-:W-:-:S04]  /*33a0*/  IMAD.MOV.U32 R3, RZ, RZ, 0x0 ;  /* 0x00000000ff037424 */ /* 0x000fc800078e00ff */
[----:B------:R-:W-:Y:S05]  /*33b0*/  RET.REL.NODEC R2 `(gluon_tcgen05) ;  /* 0xffffffcc02107950 */ /* 0x000fea0003c3ffff */
.L_x_78:
[----:B------:R-:W-:-:S00]  /*33c0*/  BRA `(.L_x_78) ;  /* 0xfffffffc00fc7947 */ /* 0x000fc0000383ffff */
[----:B------:R-:W-:-:S00]  /*33d0*/  NOP ;  /* 0x0000000000007918 */ /* 0x000fc00000000000 */
        /* <DEDUP_REMOVED lines=10> */
.L_x_81:


//--------------------- .nv.shared.gluon_tcgen05  --------------------------
	.section	.nv.shared.gluon_tcgen05,"aw",@nobits
	.sectionflags	@""
	.align	16
	.zero		1024


//--------------------- .nv.shared.reserved.0     --------------------------
	.section	.nv.shared.reserved.0,"aw",@nobits
	.align	8
	.weak		__nv_reservedSMEM_offset_0_alias
	.size		__nv_reservedSMEM_offset_0_alias, 0, 64
	.other		__nv_reservedSMEM_offset_0_alias,@"STO_CUDA_RESERVED_SHARED STV_DEFAULT"
__nv_reservedSMEM_offset_0_alias:
	.zero		0
.nv.shared.reserved.0:
	.zero		64
	.weak		__nv_reservedSMEM_allocation_phase
	.type		__nv_reservedSMEM_allocation_phase,@object
	.size		__nv_reservedSMEM_allocation_phase,(.L_0 - __nv_reservedSMEM_allocation_phase)
__nv_reservedSMEM_allocation_phase:
	.zero		1
.L_0:
	.zero		7
	.weak		__nv_reservedSMEM_devtool_atexit_pc
	.type		__nv_reservedSMEM_devtool_atexit_pc,@object
	.size		__nv_reservedSMEM_devtool_atexit_pc,(__nv_reservedSMEM_allocation_mask - __nv_reservedSMEM_devtool_atexit_pc)
__nv_reservedSMEM_devtool_atexit_pc:
	.zero		8
	.weak		__nv_reservedSMEM_allocation_mask
	.type		__nv_reservedSMEM_allocation_mask,@object
	.size		__nv_reservedSMEM_allocation_mask,(.L_2 - __nv_reservedSMEM_allocation_mask)
__nv_reservedSMEM_allocation_mask:
	.zero		4
.L_2:


//--------------------- .nv.constant0.gluon_tcgen05 --------------------------
	.section	.nv.constant0.gluon_tcgen05,"a",@progbits
	.sectionflags	@""
	.align	4
.nv.constant0.gluon_tcgen05:
	.zero		976


//--------------------- SYMBOLS --------------------------

	.type		.nv.reservedSmem.offset0,@object
	.size		.nv.reservedSmem.offset0,0x4
	.type		.nv.reservedSmem.cap,@object
	.size		.nv.reservedSmem.cap,0x4
